//
// Generated by NVIDIA NVVM Compiler
//
// Compiler Build ID: CL-36424714
// Cuda compilation tools, release 13.0, V13.0.88
// Based on NVVM 20.0.0
//

.version 9.0
.target sm_100
.address_size 64

	// .globl	_Z12matrixaddrowPiS_S_i

.visible .entry _Z12matrixaddrowPiS_S_i(
	.param .u64 .ptr .align 1 _Z12matrixaddrowPiS_S_i_param_0,
	.param .u64 .ptr .align 1 _Z12matrixaddrowPiS_S_i_param_1,
	.param .u64 .ptr .align 1 _Z12matrixaddrowPiS_S_i_param_2,
	.param .u32 _Z12matrixaddrowPiS_S_i_param_3
)
{
	.reg .pred 	%p<12>;
	.reg .b32 	%r<116>;
	.reg .b64 	%rd<56>;

	ld.param.u64 	%rd22, [_Z12matrixaddrowPiS_S_i_param_0];
	ld.param.u64 	%rd23, [_Z12matrixaddrowPiS_S_i_param_1];
	ld.param.u64 	%rd24, [_Z12matrixaddrowPiS_S_i_param_2];
	ld.param.u32 	%r18, [_Z12matrixaddrowPiS_S_i_param_3];
	cvta.to.global.u64 	%rd1, %rd24;
	cvta.to.global.u64 	%rd2, %rd23;
	cvta.to.global.u64 	%rd3, %rd22;
	mov.u32 	%r1, %tid.x;
	mov.u32 	%r19, %ntid.x;
	setp.ge.u32 	%p1, %r1, %r19;
	setp.lt.s32 	%p2, %r18, 1;
	or.pred  	%p3, %p1, %p2;
	@%p3 bra 	$L__BB0_13;
	mul.lo.s32 	%r2, %r18, %r1;
	and.b32  	%r3, %r18, 15;
	setp.lt.u32 	%p4, %r18, 16;
	mov.b32 	%r113, 0;
	@%p4 bra 	$L__BB0_4;
	and.b32  	%r113, %r18, 2147483632;
	neg.s32 	%r111, %r113;
	mul.wide.u32 	%rd25, %r2, 4;
	add.s64 	%rd26, %rd25, 32;
	add.s64 	%rd52, %rd1, %rd26;
	add.s64 	%rd51, %rd2, %rd26;
	add.s64 	%rd50, %rd3, %rd26;
$L__BB0_3:
	.pragma "nounroll";
	ld.global.u32 	%r21, [%rd50+-32];
	ld.global.u32 	%r22, [%rd51+-32];
	add.s32 	%r23, %r22, %r21;
	st.global.u32 	[%rd52+-32], %r23;
	ld.global.u32 	%r24, [%rd50+-28];
	ld.global.u32 	%r25, [%rd51+-28];
	add.s32 	%r26, %r25, %r24;
	st.global.u32 	[%rd52+-28], %r26;
	ld.global.u32 	%r27, [%rd50+-24];
	ld.global.u32 	%r28, [%rd51+-24];
	add.s32 	%r29, %r28, %r27;
	st.global.u32 	[%rd52+-24], %r29;
	ld.global.u32 	%r30, [%rd50+-20];
	ld.global.u32 	%r31, [%rd51+-20];
	add.s32 	%r32, %r31, %r30;
	st.global.u32 	[%rd52+-20], %r32;
	ld.global.u32 	%r33, [%rd50+-16];
	ld.global.u32 	%r34, [%rd51+-16];
	add.s32 	%r35, %r34, %r33;
	st.global.u32 	[%rd52+-16], %r35;
	ld.global.u32 	%r36, [%rd50+-12];
	ld.global.u32 	%r37, [%rd51+-12];
	add.s32 	%r38, %r37, %r36;
	st.global.u32 	[%rd52+-12], %r38;
	ld.global.u32 	%r39, [%rd50+-8];
	ld.global.u32 	%r40, [%rd51+-8];
	add.s32 	%r41, %r40, %r39;
	st.global.u32 	[%rd52+-8], %r41;
	ld.global.u32 	%r42, [%rd50+-4];
	ld.global.u32 	%r43, [%rd51+-4];
	add.s32 	%r44, %r43, %r42;
	st.global.u32 	[%rd52+-4], %r44;
	ld.global.u32 	%r45, [%rd50];
	ld.global.u32 	%r46, [%rd51];
	add.s32 	%r47, %r46, %r45;
	st.global.u32 	[%rd52], %r47;
	ld.global.u32 	%r48, [%rd50+4];
	ld.global.u32 	%r49, [%rd51+4];
	add.s32 	%r50, %r49, %r48;
	st.global.u32 	[%rd52+4], %r50;
	ld.global.u32 	%r51, [%rd50+8];
	ld.global.u32 	%r52, [%rd51+8];
	add.s32 	%r53, %r52, %r51;
	st.global.u32 	[%rd52+8], %r53;
	ld.global.u32 	%r54, [%rd50+12];
	ld.global.u32 	%r55, [%rd51+12];
	add.s32 	%r56, %r55, %r54;
	st.global.u32 	[%rd52+12], %r56;
	ld.global.u32 	%r57, [%rd50+16];
	ld.global.u32 	%r58, [%rd51+16];
	add.s32 	%r59, %r58, %r57;
	st.global.u32 	[%rd52+16], %r59;
	ld.global.u32 	%r60, [%rd50+20];
	ld.global.u32 	%r61, [%rd51+20];
	add.s32 	%r62, %r61, %r60;
	st.global.u32 	[%rd52+20], %r62;
	ld.global.u32 	%r63, [%rd50+24];
	ld.global.u32 	%r64, [%rd51+24];
	add.s32 	%r65, %r64, %r63;
	st.global.u32 	[%rd52+24], %r65;
	ld.global.u32 	%r66, [%rd50+28];
	ld.global.u32 	%r67, [%rd51+28];
	add.s32 	%r68, %r67, %r66;
	st.global.u32 	[%rd52+28], %r68;
	add.s32 	%r111, %r111, 16;
	add.s64 	%rd52, %rd52, 64;
	add.s64 	%rd51, %rd51, 64;
	add.s64 	%rd50, %rd50, 64;
	setp.ne.s32 	%p5, %r111, 0;
	@%p5 bra 	$L__BB0_3;
$L__BB0_4:
	setp.eq.s32 	%p6, %r3, 0;
	@%p6 bra 	$L__BB0_13;
	and.b32  	%r9, %r18, 7;
	setp.lt.u32 	%p7, %r3, 8;
	@%p7 bra 	$L__BB0_7;
	add.s32 	%r69, %r113, %r2;
	mul.wide.u32 	%rd27, %r69, 4;
	add.s64 	%rd28, %rd3, %rd27;
	ld.global.u32 	%r70, [%rd28];
	add.s64 	%rd29, %rd2, %rd27;
	ld.global.u32 	%r71, [%rd29];
	add.s32 	%r72, %r71, %r70;
	add.s64 	%rd30, %rd1, %rd27;
	st.global.u32 	[%rd30], %r72;
	cvt.u64.u32 	%rd31, %r2;
	cvt.u64.u32 	%rd32, %r113;
	add.s64 	%rd33, %rd32, %rd31;
	shl.b64 	%rd34, %rd33, 2;
	add.s64 	%rd35, %rd3, %rd34;
	ld.global.u32 	%r73, [%rd35+4];
	add.s64 	%rd36, %rd2, %rd34;
	ld.global.u32 	%r74, [%rd36+4];
	add.s32 	%r75, %r74, %r73;
	add.s64 	%rd37, %rd1, %rd34;
	st.global.u32 	[%rd37+4], %r75;
	ld.global.u32 	%r76, [%rd35+8];
	ld.global.u32 	%r77, [%rd36+8];
	add.s32 	%r78, %r77, %r76;
	st.global.u32 	[%rd37+8], %r78;
	ld.global.u32 	%r79, [%rd35+12];
	ld.global.u32 	%r80, [%rd36+12];
	add.s32 	%r81, %r80, %r79;
	st.global.u32 	[%rd37+12], %r81;
	ld.global.u32 	%r82, [%rd35+16];
	ld.global.u32 	%r83, [%rd36+16];
	add.s32 	%r84, %r83, %r82;
	st.global.u32 	[%rd37+16], %r84;
	ld.global.u32 	%r85, [%rd35+20];
	ld.global.u32 	%r86, [%rd36+20];
	add.s32 	%r87, %r86, %r85;
	st.global.u32 	[%rd37+20], %r87;
	ld.global.u32 	%r88, [%rd35+24];
	ld.global.u32 	%r89, [%rd36+24];
	add.s32 	%r90, %r89, %r88;
	st.global.u32 	[%rd37+24], %r90;
	ld.global.u32 	%r91, [%rd35+28];
	ld.global.u32 	%r92, [%rd36+28];
	add.s32 	%r93, %r92, %r91;
	st.global.u32 	[%rd37+28], %r93;
	add.s32 	%r113, %r113, 8;
$L__BB0_7:
	setp.eq.s32 	%p8, %r9, 0;
	@%p8 bra 	$L__BB0_13;
	and.b32  	%r12, %r18, 3;
	setp.lt.u32 	%p9, %r9, 4;
	@%p9 bra 	$L__BB0_10;
	add.s32 	%r94, %r113, %r2;
	mul.wide.u32 	%rd38, %r94, 4;
	add.s64 	%rd39, %rd3, %rd38;
	ld.global.u32 	%r95, [%rd39];
	add.s64 	%rd40, %rd2, %rd38;
	ld.global.u32 	%r96, [%rd40];
	add.s32 	%r97, %r96, %r95;
	add.s64 	%rd41, %rd1, %rd38;
	st.global.u32 	[%rd41], %r97;
	cvt.u64.u32 	%rd42, %r2;
	cvt.u64.u32 	%rd43, %r113;
	add.s64 	%rd44, %rd43, %rd42;
	shl.b64 	%rd45, %rd44, 2;
	add.s64 	%rd46, %rd3, %rd45;
	ld.global.u32 	%r98, [%rd46+4];
	add.s64 	%rd47, %rd2, %rd45;
	ld.global.u32 	%r99, [%rd47+4];
	add.s32 	%r100, %r99, %r98;
	add.s64 	%rd48, %rd1, %rd45;
	st.global.u32 	[%rd48+4], %r100;
	ld.global.u32 	%r101, [%rd46+8];
	ld.global.u32 	%r102, [%rd47+8];
	add.s32 	%r103, %r102, %r101;
	st.global.u32 	[%rd48+8], %r103;
	ld.global.u32 	%r104, [%rd46+12];
	ld.global.u32 	%r105, [%rd47+12];
	add.s32 	%r106, %r105, %r104;
	st.global.u32 	[%rd48+12], %r106;
	add.s32 	%r113, %r113, 4;
$L__BB0_10:
	setp.eq.s32 	%p10, %r12, 0;
	@%p10 bra 	$L__BB0_13;
	add.s32 	%r107, %r113, %r2;
	mul.wide.u32 	%rd49, %r107, 4;
	add.s64 	%rd55, %rd1, %rd49;
	add.s64 	%rd54, %rd2, %rd49;
	add.s64 	%rd53, %rd3, %rd49;
	neg.s32 	%r115, %r12;
$L__BB0_12:
	.pragma "nounroll";
	ld.global.u32 	%r108, [%rd53];
	ld.global.u32 	%r109, [%rd54];
	add.s32 	%r110, %r109, %r108;
	st.global.u32 	[%rd55], %r110;
	add.s64 	%rd55, %rd55, 4;
	add.s64 	%rd54, %rd54, 4;
	add.s64 	%rd53, %rd53, 4;
	add.s32 	%r115, %r115, 1;
	setp.ne.s32 	%p11, %r115, 0;
	@%p11 bra 	$L__BB0_12;
$L__BB0_13:
	ret;

}
	// .globl	_Z12matrixaddcolPiS_S_i
.visible .entry _Z12matrixaddcolPiS_S_i(
	.param .u64 .ptr .align 1 _Z12matrixaddcolPiS_S_i_param_0,
	.param .u64 .ptr .align 1 _Z12matrixaddcolPiS_S_i_param_1,
	.param .u64 .ptr .align 1 _Z12matrixaddcolPiS_S_i_param_2,
	.param .u32 _Z12matrixaddcolPiS_S_i_param_3
)
{
	.reg .pred 	%p<12>;
	.reg .b32 	%r<190>;
	.reg .b64 	%rd<134>;

	ld.param.u64 	%rd12, [_Z12matrixaddcolPiS_S_i_param_1];
	ld.param.u64 	%rd13, [_Z12matrixaddcolPiS_S_i_param_2];
	ld.param.u32 	%r63, [_Z12matrixaddcolPiS_S_i_param_3];
	cvta.to.global.u64 	%rd1, %rd13;
	cvta.to.global.u64 	%rd2, %rd12;
	mov.u32 	%r1, %tid.x;
	mov.u32 	%r2, %ntid.x;
	setp.ge.u32 	%p1, %r1, %r2;
	setp.lt.s32 	%p2, %r63, 1;
	or.pred  	%p3, %p1, %p2;
	@%p3 bra 	$L__BB1_13;
	setp.lt.u32 	%p4, %r63, 16;
	mov.b32 	%r187, 0;
	@%p4 bra 	$L__BB1_4;
	and.b32  	%r65, %r63, 2147483632;
	neg.s32 	%r185, %r65;
	add.s32 	%r184, %r1, %r2;
	shl.b32 	%r66, %r2, 1;
	add.s32 	%r183, %r1, %r66;
	mad.lo.s32 	%r182, %r2, 3, %r1;
	shl.b32 	%r67, %r2, 2;
	add.s32 	%r181, %r1, %r67;
	mad.lo.s32 	%r180, %r2, 5, %r1;
	mad.lo.s32 	%r179, %r2, 6, %r1;
	mad.lo.s32 	%r178, %r2, 7, %r1;
	shl.b32 	%r68, %r2, 3;
	add.s32 	%r177, %r1, %r68;
	mad.lo.s32 	%r176, %r2, 9, %r1;
	mad.lo.s32 	%r175, %r2, 10, %r1;
	mad.lo.s32 	%r174, %r2, 11, %r1;
	mad.lo.s32 	%r173, %r2, 12, %r1;
	mad.lo.s32 	%r172, %r2, 13, %r1;
	mad.lo.s32 	%r171, %r2, 14, %r1;
	mad.lo.s32 	%r170, %r2, 15, %r1;
	mul.wide.u32 	%rd132, %r1, 4;
	mul.wide.u32 	%rd78, %r2, 64;
$L__BB1_3:
	.pragma "nounroll";
	ld.param.u64 	%rd130, [_Z12matrixaddcolPiS_S_i_param_0];
	and.b32  	%r187, %r63, 2147483632;
	cvta.to.global.u64 	%rd14, %rd130;
	add.s64 	%rd15, %rd14, %rd132;
	ld.global.u32 	%r69, [%rd15];
	add.s64 	%rd16, %rd2, %rd132;
	ld.global.u32 	%r70, [%rd16];
	add.s32 	%r71, %r70, %r69;
	add.s64 	%rd17, %rd1, %rd132;
	st.global.u32 	[%rd17], %r71;
	mul.wide.u32 	%rd18, %r184, 4;
	add.s64 	%rd19, %rd14, %rd18;
	ld.global.u32 	%r72, [%rd19];
	add.s64 	%rd20, %rd2, %rd18;
	ld.global.u32 	%r73, [%rd20];
	add.s32 	%r74, %r73, %r72;
	add.s64 	%rd21, %rd1, %rd18;
	st.global.u32 	[%rd21], %r74;
	mul.wide.u32 	%rd22, %r183, 4;
	add.s64 	%rd23, %rd14, %rd22;
	ld.global.u32 	%r75, [%rd23];
	add.s64 	%rd24, %rd2, %rd22;
	ld.global.u32 	%r76, [%rd24];
	add.s32 	%r77, %r76, %r75;
	add.s64 	%rd25, %rd1, %rd22;
	st.global.u32 	[%rd25], %r77;
	mul.wide.u32 	%rd26, %r182, 4;
	add.s64 	%rd27, %rd14, %rd26;
	ld.global.u32 	%r78, [%rd27];
	add.s64 	%rd28, %rd2, %rd26;
	ld.global.u32 	%r79, [%rd28];
	add.s32 	%r80, %r79, %r78;
	add.s64 	%rd29, %rd1, %rd26;
	st.global.u32 	[%rd29], %r80;
	mul.wide.u32 	%rd30, %r181, 4;
	add.s64 	%rd31, %rd14, %rd30;
	ld.global.u32 	%r81, [%rd31];
	add.s64 	%rd32, %rd2, %rd30;
	ld.global.u32 	%r82, [%rd32];
	add.s32 	%r83, %r82, %r81;
	add.s64 	%rd33, %rd1, %rd30;
	st.global.u32 	[%rd33], %r83;
	mul.wide.u32 	%rd34, %r180, 4;
	add.s64 	%rd35, %rd14, %rd34;
	ld.global.u32 	%r84, [%rd35];
	add.s64 	%rd36, %rd2, %rd34;
	ld.global.u32 	%r85, [%rd36];
	add.s32 	%r86, %r85, %r84;
	add.s64 	%rd37, %rd1, %rd34;
	st.global.u32 	[%rd37], %r86;
	mul.wide.u32 	%rd38, %r179, 4;
	add.s64 	%rd39, %rd14, %rd38;
	ld.global.u32 	%r87, [%rd39];
	add.s64 	%rd40, %rd2, %rd38;
	ld.global.u32 	%r88, [%rd40];
	add.s32 	%r89, %r88, %r87;
	add.s64 	%rd41, %rd1, %rd38;
	st.global.u32 	[%rd41], %r89;
	mul.wide.u32 	%rd42, %r178, 4;
	add.s64 	%rd43, %rd14, %rd42;
	ld.global.u32 	%r90, [%rd43];
	add.s64 	%rd44, %rd2, %rd42;
	ld.global.u32 	%r91, [%rd44];
	add.s32 	%r92, %r91, %r90;
	add.s64 	%rd45, %rd1, %rd42;
	st.global.u32 	[%rd45], %r92;
	mul.wide.u32 	%rd46, %r177, 4;
	add.s64 	%rd47, %rd14, %rd46;
	ld.global.u32 	%r93, [%rd47];
	add.s64 	%rd48, %rd2, %rd46;
	ld.global.u32 	%r94, [%rd48];
	add.s32 	%r95, %r94, %r93;
	add.s64 	%rd49, %rd1, %rd46;
	st.global.u32 	[%rd49], %r95;
	mul.wide.u32 	%rd50, %r176, 4;
	add.s64 	%rd51, %rd14, %rd50;
	ld.global.u32 	%r96, [%rd51];
	add.s64 	%rd52, %rd2, %rd50;
	ld.global.u32 	%r97, [%rd52];
	add.s32 	%r98, %r97, %r96;
	add.s64 	%rd53, %rd1, %rd50;
	st.global.u32 	[%rd53], %r98;
	mul.wide.u32 	%rd54, %r175, 4;
	add.s64 	%rd55, %rd14, %rd54;
	ld.global.u32 	%r99, [%rd55];
	add.s64 	%rd56, %rd2, %rd54;
	ld.global.u32 	%r100, [%rd56];
	add.s32 	%r101, %r100, %r99;
	add.s64 	%rd57, %rd1, %rd54;
	st.global.u32 	[%rd57], %r101;
	mul.wide.u32 	%rd58, %r174, 4;
	add.s64 	%rd59, %rd14, %rd58;
	ld.global.u32 	%r102, [%rd59];
	add.s64 	%rd60, %rd2, %rd58;
	ld.global.u32 	%r103, [%rd60];
	add.s32 	%r104, %r103, %r102;
	add.s64 	%rd61, %rd1, %rd58;
	st.global.u32 	[%rd61], %r104;
	mul.wide.u32 	%rd62, %r173, 4;
	add.s64 	%rd63, %rd14, %rd62;
	ld.global.u32 	%r105, [%rd63];
	add.s64 	%rd64, %rd2, %rd62;
	ld.global.u32 	%r106, [%rd64];
	add.s32 	%r107, %r106, %r105;
	add.s64 	%rd65, %rd1, %rd62;
	st.global.u32 	[%rd65], %r107;
	mul.wide.u32 	%rd66, %r172, 4;
	add.s64 	%rd67, %rd14, %rd66;
	ld.global.u32 	%r108, [%rd67];
	add.s64 	%rd68, %rd2, %rd66;
	ld.global.u32 	%r109, [%rd68];
	add.s32 	%r110, %r109, %r108;
	add.s64 	%rd69, %rd1, %rd66;
	st.global.u32 	[%rd69], %r110;
	mul.wide.u32 	%rd70, %r171, 4;
	add.s64 	%rd71, %rd14, %rd70;
	ld.global.u32 	%r111, [%rd71];
	add.s64 	%rd72, %rd2, %rd70;
	ld.global.u32 	%r112, [%rd72];
	add.s32 	%r113, %r112, %r111;
	add.s64 	%rd73, %rd1, %rd70;
	st.global.u32 	[%rd73], %r113;
	mul.wide.u32 	%rd74, %r170, 4;
	add.s64 	%rd75, %rd14, %rd74;
	ld.global.u32 	%r114, [%rd75];
	add.s64 	%rd76, %rd2, %rd74;
	ld.global.u32 	%r115, [%rd76];
	add.s32 	%r116, %r115, %r114;
	add.s64 	%rd77, %rd1, %rd74;
	st.global.u32 	[%rd77], %r116;
	add.s32 	%r185, %r185, 16;
	shl.b32 	%r117, %r2, 4;
	add.s32 	%r184, %r184, %r117;
	add.s32 	%r183, %r183, %r117;
	add.s32 	%r182, %r182, %r117;
	add.s32 	%r181, %r181, %r117;
	add.s32 	%r180, %r180, %r117;
	add.s32 	%r179, %r179, %r117;
	add.s32 	%r178, %r178, %r117;
	add.s32 	%r177, %r177, %r117;
	add.s32 	%r176, %r176, %r117;
	add.s32 	%r175, %r175, %r117;
	add.s32 	%r174, %r174, %r117;
	add.s32 	%r173, %r173, %r117;
	add.s32 	%r172, %r172, %r117;
	add.s32 	%r171, %r171, %r117;
	add.s32 	%r170, %r170, %r117;
	add.s64 	%rd132, %rd132, %rd78;
	setp.ne.s32 	%p5, %r185, 0;
	@%p5 bra 	$L__BB1_3;
$L__BB1_4:
	and.b32  	%r53, %r63, 15;
	setp.eq.s32 	%p6, %r53, 0;
	@%p6 bra 	$L__BB1_13;
	ld.param.u64 	%rd131, [_Z12matrixaddcolPiS_S_i_param_0];
	cvta.to.global.u64 	%rd6, %rd131;
	and.b32  	%r54, %r63, 7;
	setp.lt.u32 	%p7, %r53, 8;
	@%p7 bra 	$L__BB1_7;
	mad.lo.s32 	%r118, %r187, %r2, %r1;
	mul.wide.u32 	%rd79, %r118, 4;
	add.s64 	%rd80, %rd6, %rd79;
	ld.global.u32 	%r119, [%rd80];
	add.s64 	%rd81, %rd2, %rd79;
	ld.global.u32 	%r120, [%rd81];
	add.s32 	%r121, %r120, %r119;
	add.s64 	%rd82, %rd1, %rd79;
	st.global.u32 	[%rd82], %r121;
	add.s32 	%r122, %r118, %r2;
	mul.wide.u32 	%rd83, %r122, 4;
	add.s64 	%rd84, %rd6, %rd83;
	ld.global.u32 	%r123, [%rd84];
	add.s64 	%rd85, %rd2, %rd83;
	ld.global.u32 	%r124, [%rd85];
	add.s32 	%r125, %r124, %r123;
	add.s64 	%rd86, %rd1, %rd83;
	st.global.u32 	[%rd86], %r125;
	add.s32 	%r126, %r122, %r2;
	mul.wide.u32 	%rd87, %r126, 4;
	add.s64 	%rd88, %rd6, %rd87;
	ld.global.u32 	%r127, [%rd88];
	add.s64 	%rd89, %rd2, %rd87;
	ld.global.u32 	%r128, [%rd89];
	add.s32 	%r129, %r128, %r127;
	add.s64 	%rd90, %rd1, %rd87;
	st.global.u32 	[%rd90], %r129;
	add.s32 	%r130, %r126, %r2;
	mul.wide.u32 	%rd91, %r130, 4;
	add.s64 	%rd92, %rd6, %rd91;
	ld.global.u32 	%r131, [%rd92];
	add.s64 	%rd93, %rd2, %rd91;
	ld.global.u32 	%r132, [%rd93];
	add.s32 	%r133, %r132, %r131;
	add.s64 	%rd94, %rd1, %rd91;
	st.global.u32 	[%rd94], %r133;
	add.s32 	%r134, %r130, %r2;
	mul.wide.u32 	%rd95, %r134, 4;
	add.s64 	%rd96, %rd6, %rd95;
	ld.global.u32 	%r135, [%rd96];
	add.s64 	%rd97, %rd2, %rd95;
	ld.global.u32 	%r136, [%rd97];
	add.s32 	%r137, %r136, %r135;
	add.s64 	%rd98, %rd1, %rd95;
	st.global.u32 	[%rd98], %r137;
	add.s32 	%r138, %r134, %r2;
	mul.wide.u32 	%rd99, %r138, 4;
	add.s64 	%rd100, %rd6, %rd99;
	ld.global.u32 	%r139, [%rd100];
	add.s64 	%rd101, %rd2, %rd99;
	ld.global.u32 	%r140, [%rd101];
	add.s32 	%r141, %r140, %r139;
	add.s64 	%rd102, %rd1, %rd99;
	st.global.u32 	[%rd102], %r141;
	add.s32 	%r142, %r138, %r2;
	mul.wide.u32 	%rd103, %r142, 4;
	add.s64 	%rd104, %rd6, %rd103;
	ld.global.u32 	%r143, [%rd104];
	add.s64 	%rd105, %rd2, %rd103;
	ld.global.u32 	%r144, [%rd105];
	add.s32 	%r145, %r144, %r143;
	add.s64 	%rd106, %rd1, %rd103;
	st.global.u32 	[%rd106], %r145;
	add.s32 	%r146, %r142, %r2;
	mul.wide.u32 	%rd107, %r146, 4;
	add.s64 	%rd108, %rd6, %rd107;
	ld.global.u32 	%r147, [%rd108];
	add.s64 	%rd109, %rd2, %rd107;
	ld.global.u32 	%r148, [%rd109];
	add.s32 	%r149, %r148, %r147;
	add.s64 	%rd110, %rd1, %rd107;
	st.global.u32 	[%rd110], %r149;
	add.s32 	%r187, %r187, 8;
$L__BB1_7:
	setp.eq.s32 	%p8, %r54, 0;
	@%p8 bra 	$L__BB1_13;
	and.b32  	%r57, %r63, 3;
	setp.lt.u32 	%p9, %r54, 4;
	@%p9 bra 	$L__BB1_10;
	mad.lo.s32 	%r150, %r187, %r2, %r1;
	mul.wide.u32 	%rd111, %r150, 4;
	add.s64 	%rd112, %rd6, %rd111;
	ld.global.u32 	%r151, [%rd112];
	add.s64 	%rd113, %rd2, %rd111;
	ld.global.u32 	%r152, [%rd113];
	add.s32 	%r153, %r152, %r151;
	add.s64 	%rd114, %rd1, %rd111;
	st.global.u32 	[%rd114], %r153;
	add.s32 	%r154, %r150, %r2;
	mul.wide.u32 	%rd115, %r154, 4;
	add.s64 	%rd116, %rd6, %rd115;
	ld.global.u32 	%r155, [%rd116];
	add.s64 	%rd117, %rd2, %rd115;
	ld.global.u32 	%r156, [%rd117];
	add.s32 	%r157, %r156, %r155;
	add.s64 	%rd118, %rd1, %rd115;
	st.global.u32 	[%rd118], %r157;
	add.s32 	%r158, %r154, %r2;
	mul.wide.u32 	%rd119, %r158, 4;
	add.s64 	%rd120, %rd6, %rd119;
	ld.global.u32 	%r159, [%rd120];
	add.s64 	%rd121, %rd2, %rd119;
	ld.global.u32 	%r160, [%rd121];
	add.s32 	%r161, %r160, %r159;
	add.s64 	%rd122, %rd1, %rd119;
	st.global.u32 	[%rd122], %r161;
	add.s32 	%r162, %r158, %r2;
	mul.wide.u32 	%rd123, %r162, 4;
	add.s64 	%rd124, %rd6, %rd123;
	ld.global.u32 	%r163, [%rd124];
	add.s64 	%rd125, %rd2, %rd123;
	ld.global.u32 	%r164, [%rd125];
	add.s32 	%r165, %r164, %r163;
	add.s64 	%rd126, %rd1, %rd123;
	st.global.u32 	[%rd126], %r165;
	add.s32 	%r187, %r187, 4;
$L__BB1_10:
	setp.eq.s32 	%p10, %r57, 0;
	@%p10 bra 	$L__BB1_13;
	mad.lo.s32 	%r166, %r2, %r187, %r1;
	mul.wide.u32 	%rd133, %r166, 4;
	mul.wide.u32 	%rd8, %r2, 4;
	neg.s32 	%r189, %r57;
$L__BB1_12:
	.pragma "nounroll";
	add.s64 	%rd127, %rd6, %rd133;
	ld.global.u32 	%r167, [%rd127];
	add.s64 	%rd128, %rd2, %rd133;
	ld.global.u32 	%r168, [%rd128];
	add.s32 	%r169, %r168, %r167;
	add.s64 	%rd129, %rd1, %rd133;
	st.global.u32 	[%rd129], %r169;
	add.s64 	%rd133, %rd133, %rd8;
	add.s32 	%r189, %r189, 1;
	setp.ne.s32 	%p11, %r189, 0;
	@%p11 bra 	$L__BB1_12;
$L__BB1_13:
	ret;

}
	// .globl	_Z11matrixaddrcPiS_S_
.visible .entry _Z11matrixaddrcPiS_S_(
	.param .u64 .ptr .align 1 _Z11matrixaddrcPiS_S__param_0,
	.param .u64 .ptr .align 1 _Z11matrixaddrcPiS_S__param_1,
	.param .u64 .ptr .align 1 _Z11matrixaddrcPiS_S__param_2
)
{
	.reg .pred 	%p<4>;
	.reg .b32 	%r<11>;
	.reg .b64 	%rd<11>;

	ld.param.u64 	%rd1, [_Z11matrixaddrcPiS_S__param_0];
	ld.param.u64 	%rd2, [_Z11matrixaddrcPiS_S__param_1];
	ld.param.u64 	%rd3, [_Z11matrixaddrcPiS_S__param_2];
	mov.u32 	%r1, %tid.x;
	mov.u32 	%r2, %ntid.x;
	mov.u32 	%r4, %tid.y;
	mov.u32 	%r5, %ntid.y;
	setp.ge.u32 	%p1, %r1, %r2;
	setp.ge.u32 	%p2, %r4, %r5;
	or.pred  	%p3, %p1, %p2;
	@%p3 bra 	$L__BB2_2;
	cvta.to.global.u64 	%rd4, %rd1;
	cvta.to.global.u64 	%rd5, %rd2;
	cvta.to.global.u64 	%rd6, %rd3;
	mad.lo.s32 	%r7, %r4, %r2, %r1;
	mul.wide.u32 	%rd7, %r7, 4;
	add.s64 	%rd8, %rd4, %rd7;
	ld.global.u32 	%r8, [%rd8];
	add.s64 	%rd9, %rd5, %rd7;
	ld.global.u32 	%r9, [%rd9];
	add.s32 	%r10, %r9, %r8;
	add.s64 	%rd10, %rd6, %rd7;
	st.global.u32 	[%rd10], %r10;
$L__BB2_2:
	ret;

}


// ===== COMPILED SASS (sm_100) =====

	.target	sm_100

	.elftype	@"ET_EXEC"


//--------------------- .note.nv.tkinfo           --------------------------
	.section	.note.nv.tkinfo,"",@"SHT_NOTE"
	.sectionflags	@"SHF_NOTE_NV_TKINFO"
	.tkinfo
        /*0018*/ 	.word	0x00000002
        /*0030*/ 	.string	""
        /*0030*/ 	.string	"ptxas"
        /*0030*/ 	.string	"Cuda compilation tools, release 13.0, V13.0.88"
        /*0030*/ 	.string	"Build cuda_13.0.r13.0/compiler.36424714_0"
        /*0030*/ 	.string	"-arch sm_100 -m 64 "



//--------------------- .note.nv.cuinfo           --------------------------
	.section	.note.nv.cuinfo,"",@"SHT_NOTE"
	.sectionflags	@"SHF_NOTE_NV_CUINFO"
        /*0018*/ 	.short	0x0002
        /*001a*/ 	.short	0x0064
        /*001c*/ 	.short	0x0082
	.zero		2


//--------------------- .nv.info                  --------------------------
	.section	.nv.info,"",@"SHT_CUDA_INFO"
	.align	4


	//----- nvinfo : EIATTR_REGCOUNT
	.align		4
        /*0000*/ 	.byte	0x04, 0x2f
        /*0002*/ 	.short	(.L_1 - .L_0)
	.align		4
.L_0:
        /*0004*/ 	.word	index@(_Z12matrixaddrowPiS_S_i)
        /*0008*/ 	.word	0x00000014


	//----- nvinfo : EIATTR_FRAME_SIZE
	.align		4
.L_1:
        /*000c*/ 	.byte	0x04, 0x11
        /*000e*/ 	.short	(.L_3 - .L_2)
	.align		4
.L_2:
        /*0010*/ 	.word	index@(_Z12matrixaddrowPiS_S_i)
        /*0014*/ 	.word	0x00000000


	//----- nvinfo : EIATTR_REGCOUNT
	.align		4
.L_3:
        /*0018*/ 	.byte	0x04, 0x2f
        /*001a*/ 	.short	(.L_5 - .L_4)
	.align		4
.L_4:
        /*001c*/ 	.word	index@(_Z12matrixaddcolPiS_S_i)
        /*0020*/ 	.word	0x00000028


	//----- nvinfo : EIATTR_FRAME_SIZE
	.align		4
.L_5:
        /*0024*/ 	.byte	0x04, 0x11
        /*0026*/ 	.short	(.L_7 - .L_6)
	.align		4
.L_6:
        /*0028*/ 	.word	index@(_Z12matrixaddcolPiS_S_i)
        /*002c*/ 	.word	0x00000000


	//----- nvinfo : EIATTR_REGCOUNT
	.align		4
.L_7:
        /*0030*/ 	.byte	0x04, 0x2f
        /*0032*/ 	.short	(.L_9 - .L_8)
	.align		4
.L_8:
        /*0034*/ 	.word	index@(_Z11matrixaddrcPiS_S_)
        /*0038*/ 	.word	0x0000000c


	//----- nvinfo : EIATTR_FRAME_SIZE
	.align		4
.L_9:
        /*003c*/ 	.byte	0x04, 0x11
        /*003e*/ 	.short	(.L_11 - .L_10)
	.align		4
.L_10:
        /*0040*/ 	.word	index@(_Z11matrixaddrcPiS_S_)
        /*0044*/ 	.word	0x00000000


	//----- nvinfo : EIATTR_MIN_STACK_SIZE
	.align		4
.L_11:
        /*0048*/ 	.byte	0x04, 0x12
        /*004a*/ 	.short	(.L_13 - .L_12)
	.align		4
.L_12:
        /*004c*/ 	.word	index@(_Z11matrixaddrcPiS_S_)
        /*0050*/ 	.word	0x00000000


	//----- nvinfo : EIATTR_MIN_STACK_SIZE
	.align		4
.L_13:
        /*0054*/ 	.byte	0x04, 0x12
        /*0056*/ 	.short	(.L_15 - .L_14)
	.align		4
.L_14:
        /*0058*/ 	.word	index@(_Z12matrixaddcolPiS_S_i)
        /*005c*/ 	.word	0x00000000


	//----- nvinfo : EIATTR_MIN_STACK_SIZE
	.align		4
.L_15:
        /*0060*/ 	.byte	0x04, 0x12
        /*0062*/ 	.short	(.L_17 - .L_16)
	.align		4
.L_16:
        /*0064*/ 	.word	index@(_Z12matrixaddrowPiS_S_i)
        /*0068*/ 	.word	0x00000000
.L_17:


//--------------------- .nv.compat                --------------------------
	.section	.nv.compat,"",@"SHT_CUDA_COMPAT_INFO"
	.align	4
        /*0000*/ 	.byte	0x02, 0x09, 0x00, 0x00, 0x02, 0x02, 0x01, 0x00, 0x02, 0x05, 0x05, 0x00, 0x03, 0x07, 0x01, 0x01
        /*0010*/ 	.byte	0x02, 0x03, 0x00, 0x00, 0x02, 0x06, 0x01, 0x00, 0x04, 0x0b, 0x08, 0x00, 0x09, 0x00, 0x00, 0x00
        /*0020*/ 	.byte	0x00, 0x00, 0x00, 0x00


//--------------------- .nv.info._Z11matrixaddrcPiS_S_ --------------------------
	.section	.nv.info._Z11matrixaddrcPiS_S_,"",@"SHT_CUDA_INFO"
	.sectionflags	@""
	.align	4


	//----- nvinfo : EIATTR_CUDA_API_VERSION
	.align		4
        /*0000*/ 	.byte	0x04, 0x37
        /*0002*/ 	.short	(.L_19 - .L_18)
.L_18:
        /*0004*/ 	.word	0x00000082


	//----- nvinfo : EIATTR_KPARAM_INFO
	.align		4
.L_19:
        /*0008*/ 	.byte	0x04, 0x17
        /*000a*/ 	.short	(.L_21 - .L_20)
.L_20:
        /*000c*/ 	.word	0x00000000
        /*0010*/ 	.short	0x0002
        /*0012*/ 	.short	0x0010
        /*0014*/ 	.byte	0x00, 0xf5, 0x21, 0x00


	//----- nvinfo : EIATTR_KPARAM_INFO
	.align		4
.L_21:
        /*0018*/ 	.byte	0x04, 0x17
        /*001a*/ 	.short	(.L_23 - .L_22)
.L_22:
        /*001c*/ 	.word	0x00000000
        /*0020*/ 	.short	0x0001
        /*0022*/ 	.short	0x0008
        /*0024*/ 	.byte	0x00, 0xf5, 0x21, 0x00


	//----- nvinfo : EIATTR_KPARAM_INFO
	.align		4
.L_23:
        /*0028*/ 	.byte	0x04, 0x17
        /*002a*/ 	.short	(.L_25 - .L_24)
.L_24:
        /*002c*/ 	.word	0x00000000
        /*0030*/ 	.short	0x0000
        /*0032*/ 	.short	0x0000
        /*0034*/ 	.byte	0x00, 0xf5, 0x21, 0x00


	//----- nvinfo : EIATTR_SPARSE_MMA_MASK
	.align		4
.L_25:
        /*0038*/ 	.byte	0x03, 0x50
        /*003a*/ 	.short	0x0000


	//----- nvinfo : EIATTR_MAXREG_COUNT
	.align		4
        /*003c*/ 	.byte	0x03, 0x1b
        /*003e*/ 	.short	0x00ff


	//----- nvinfo : EIATTR_MERCURY_ISA_VERSION
	.align		4
        /*0040*/ 	.byte	0x03, 0x5f
        /*0042*/ 	.short	0x0101


	//----- nvinfo : EIATTR_VRC_CTA_INIT_COUNT
	.align		4
        /*0044*/ 	.byte	0x02, 0x4a
	.zero		1
	.zero		1


	//----- nvinfo : EIATTR_EXIT_INSTR_OFFSETS
	.align		4
        /*0048*/ 	.byte	0x04, 0x1c
        /*004a*/ 	.short	(.L_27 - .L_26)


	//   ....[0]....
.L_26:
        /*004c*/ 	.word	0x00000070


	//   ....[1]....
        /*0050*/ 	.word	0x00000140


	//----- nvinfo : EIATTR_CBANK_PARAM_SIZE
	.align		4
.L_27:
        /*0054*/ 	.byte	0x03, 0x19
        /*0056*/ 	.short	0x0018


	//----- nvinfo : EIATTR_PARAM_CBANK
	.align		4
        /*0058*/ 	.byte	0x04, 0x0a
        /*005a*/ 	.short	(.L_29 - .L_28)
	.align		4
.L_28:
        /*005c*/ 	.word	index@(.nv.constant0._Z11matrixaddrcPiS_S_)
        /*0060*/ 	.short	0x0380
        /*0062*/ 	.short	0x0018


	//----- nvinfo : EIATTR_SW_WAR
	.align		4
.L_29:
        /*0064*/ 	.byte	0x04, 0x36
        /*0066*/ 	.short	(.L_31 - .L_30)
.L_30:
        /*0068*/ 	.word	0x00000008
.L_31:


//--------------------- .nv.info._Z12matrixaddcolPiS_S_i --------------------------
	.section	.nv.info._Z12matrixaddcolPiS_S_i,"",@"SHT_CUDA_INFO"
	.sectionflags	@""
	.align	4


	//----- nvinfo : EIATTR_CUDA_API_VERSION
	.align		4
        /*0000*/ 	.byte	0x04, 0x37
        /*0002*/ 	.short	(.L_33 - .L_32)
.L_32:
        /*0004*/ 	.word	0x00000082


	//----- nvinfo : EIATTR_KPARAM_INFO
	.align		4
.L_33:
        /*0008*/ 	.byte	0x04, 0x17
        /*000a*/ 	.short	(.L_35 - .L_34)
.L_34:
        /*000c*/ 	.word	0x00000000
        /*0010*/ 	.short	0x0003
        /*0012*/ 	.short	0x0018
        /*0014*/ 	.byte	0x00, 0xf0, 0x11, 0x00


	//----- nvinfo : EIATTR_KPARAM_INFO
	.align		4
.L_35:
        /*0018*/ 	.byte	0x04, 0x17
        /*001a*/ 	.short	(.L_37 - .L_36)
.L_36:
        /*001c*/ 	.word	0x00000000
        /*0020*/ 	.short	0x0002
        /*0022*/ 	.short	0x0010
        /*0024*/ 	.byte	0x00, 0xf5, 0x21, 0x00


	//----- nvinfo : EIATTR_KPARAM_INFO
	.align		4
.L_37:
        /*0028*/ 	.byte	0x04, 0x17
        /*002a*/ 	.short	(.L_39 - .L_38)
.L_38:
        /*002c*/ 	.word	0x00000000
        /*0030*/ 	.short	0x0001
        /*0032*/ 	.short	0x0008
        /*0034*/ 	.byte	0x00, 0xf5, 0x21, 0x00


	//----- nvinfo : EIATTR_KPARAM_INFO
	.align		4
.L_39:
        /*0038*/ 	.byte	0x04, 0x17
        /*003a*/ 	.short	(.L_41 - .L_40)
.L_40:
        /*003c*/ 	.word	0x00000000
        /*0040*/ 	.short	0x0000
        /*0042*/ 	.short	0x0000
        /*0044*/ 	.byte	0x00, 0xf5, 0x21, 0x00


	//----- nvinfo : EIATTR_SPARSE_MMA_MASK
	.align		4
.L_41:
        /*0048*/ 	.byte	0x03, 0x50
        /*004a*/ 	.short	0x0000


	//----- nvinfo : EIATTR_MAXREG_COUNT
	.align		4
        /*004c*/ 	.byte	0x03, 0x1b
        /*004e*/ 	.short	0x00ff


	//----- nvinfo : EIATTR_MERCURY_ISA_VERSION
	.align		4
        /*0050*/ 	.byte	0x03, 0x5f
        /*0052*/ 	.short	0x0101


	//----- nvinfo : EIATTR_VRC_CTA_INIT_COUNT
	.align		4
        /*0054*/ 	.byte	0x02, 0x4a
	.zero		1
	.zero		1


	//----- nvinfo : EIATTR_EXIT_INSTR_OFFSETS
	.align		4
        /*0058*/ 	.byte	0x04, 0x1c
        /*005a*/ 	.short	(.L_43 - .L_42)


	//   ....[0]....
.L_42:
        /*005c*/ 	.word	0x00000070


	//   ....[1]....
        /*0060*/ 	.word	0x00000ab0


	//   ....[2]....
        /*0064*/ 	.word	0x00000f40


	//   ....[3]....
        /*0068*/ 	.word	0x000011d0


	//   ....[4]....
        /*006c*/ 	.word	0x00001310


	//----- nvinfo : EIATTR_CBANK_PARAM_SIZE
	.align		4
.L_43:
        /*0070*/ 	.byte	0x03, 0x19
        /*0072*/ 	.short	0x001c


	//----- nvinfo : EIATTR_PARAM_CBANK
	.align		4
        /*0074*/ 	.byte	0x04, 0x0a
        /*0076*/ 	.short	(.L_45 - .L_44)
	.align		4
.L_44:
        /*0078*/ 	.word	index@(.nv.constant0._Z12matrixaddcolPiS_S_i)
        /*007c*/ 	.short	0x0380
        /*007e*/ 	.short	0x001c


	//----- nvinfo : EIATTR_SW_WAR
	.align		4
.L_45:
        /*0080*/ 	.byte	0x04, 0x36
        /*0082*/ 	.short	(.L_47 - .L_46)
.L_46:
        /*0084*/ 	.word	0x00000008
.L_47:


//--------------------- .nv.info._Z12matrixaddrowPiS_S_i --------------------------
	.section	.nv.info._Z12matrixaddrowPiS_S_i,"",@"SHT_CUDA_INFO"
	.sectionflags	@""
	.align	4


	//----- nvinfo : EIATTR_CUDA_API_VERSION
	.align		4
        /*0000*/ 	.byte	0x04, 0x37
        /*0002*/ 	.short	(.L_49 - .L_48)
.L_48:
        /*0004*/ 	.word	0x00000082


	//----- nvinfo : EIATTR_KPARAM_INFO
	.align		4
.L_49:
        /*0008*/ 	.byte	0x04, 0x17
        /*000a*/ 	.short	(.L_51 - .L_50)
.L_50:
        /*000c*/ 	.word	0x00000000
        /*0010*/ 	.short	0x0003
        /*0012*/ 	.short	0x0018
        /*0014*/ 	.byte	0x00, 0xf0, 0x11, 0x00


	//----- nvinfo : EIATTR_KPARAM_INFO
	.align		4
.L_51:
        /*0018*/ 	.byte	0x04, 0x17
        /*001a*/ 	.short	(.L_53 - .L_52)
.L_52:
        /*001c*/ 	.word	0x00000000
        /*0020*/ 	.short	0x0002
        /*0022*/ 	.short	0x0010
        /*0024*/ 	.byte	0x00, 0xf5, 0x21, 0x00


	//----- nvinfo : EIATTR_KPARAM_INFO
	.align		4
.L_53:
        /*0028*/ 	.byte	0x04, 0x17
        /*002a*/ 	.short	(.L_55 - .L_54)
.L_54:
        /*002c*/ 	.word	0x00000000
        /*0030*/ 	.short	0x0001
        /*0032*/ 	.short	0x0008
        /*0034*/ 	.byte	0x00, 0xf5, 0x21, 0x00


	//----- nvinfo : EIATTR_KPARAM_INFO
	.align		4
.L_55:
        /*0038*/ 	.byte	0x04, 0x17
        /*003a*/ 	.short	(.L_57 - .L_56)
.L_56:
        /*003c*/ 	.word	0x00000000
        /*0040*/ 	.short	0x0000
        /*0042*/ 	.short	0x0000
        /*0044*/ 	.byte	0x00, 0xf5, 0x21, 0x00


	//----- nvinfo : EIATTR_SPARSE_MMA_MASK
	.align		4
.L_57:
        /*0048*/ 	.byte	0x03, 0x50
        /*004a*/ 	.short	0x0000


	//----- nvinfo : EIATTR_MAXREG_COUNT
	.align		4
        /*004c*/ 	.byte	0x03, 0x1b
        /*004e*/ 	.short	0x00ff


	//----- nvinfo : EIATTR_MERCURY_ISA_VERSION
	.align		4
        /*0050*/ 	.byte	0x03, 0x5f
        /*0052*/ 	.short	0x0101


	//----- nvinfo : EIATTR_VRC_CTA_INIT_COUNT
	.align		4
        /*0054*/ 	.byte	0x02, 0x4a
	.zero		1
	.zero		1


	//----- nvinfo : EIATTR_EXIT_INSTR_OFFSETS
	.align		4
        /*0058*/ 	.byte	0x04, 0x1c
        /*005a*/ 	.short	(.L_59 - .L_58)


	//   ....[0]....
.L_58:
        /*005c*/ 	.word	0x00000060


	//   ....[1]....
        /*0060*/ 	.word	0x00000680


	//   ....[2]....
        /*0064*/ 	.word	0x00000a10


	//   ....[3]....
        /*0068*/ 	.word	0x00000ca0


	//   ....[4]....
        /*006c*/ 	.word	0x00000e90


	//----- nvinfo : EIATTR_CBANK_PARAM_SIZE
	.align		4
.L_59:
        /*0070*/ 	.byte	0x03, 0x19
        /*0072*/ 	.short	0x001c


	//----- nvinfo : EIATTR_PARAM_CBANK
	.align		4
        /*0074*/ 	.byte	0x04, 0x0a
        /*0076*/ 	.short	(.L_61 - .L_60)
	.align		4
.L_60:
        /*0078*/ 	.word	index@(.nv.constant0._Z12matrixaddrowPiS_S_i)
        /*007c*/ 	.short	0x0380
        /*007e*/ 	.short	0x001c


	//----- nvinfo : EIATTR_SW_WAR
	.align		4
.L_61:
        /*0080*/ 	.byte	0x04, 0x36
        /*0082*/ 	.short	(.L_63 - .L_62)
.L_62:
        /*0084*/ 	.word	0x00000008
.L_63:


//--------------------- .nv.callgraph             --------------------------
	.section	.nv.callgraph,"",@"SHT_CUDA_CALLGRAPH"
	.align	4
	.sectionentsize	8
	.align		4
        /*0000*/ 	.word	0x00000000
	.align		4
        /*0004*/ 	.word	0xffffffff
	.align		4
        /*0008*/ 	.word	0x00000000
	.align		4
        /*000c*/ 	.word	0xfffffffe
	.align		4
        /*0010*/ 	.word	0x00000000
	.align		4
        /*0014*/ 	.word	0xfffffffd
	.align		4
        /*0018*/ 	.word	0x00000000
	.align		4
        /*001c*/ 	.word	0xfffffffc


//--------------------- .text._Z11matrixaddrcPiS_S_ --------------------------
	.section	.text._Z11matrixaddrcPiS_S_,"ax",@progbits
	.align	128
        .global         _Z11matrixaddrcPiS_S_
        .type           _Z11matrixaddrcPiS_S_,@function
        .size           _Z11matrixaddrcPiS_S_,(.L_x_13 - _Z11matrixaddrcPiS_S_)
        .other          _Z11matrixaddrcPiS_S_,@"STO_CUDA_ENTRY STV_DEFAULT"
_Z11matrixaddrcPiS_S_:
.text._Z11matrixaddrcPiS_S_:
[----:B------:R-:W-:Y:S01]  /*0000*/  LDC R1, c[0x0][0x37c] ;  /* 0x0000df00ff017b82 */ /* 0x000fe20000000800 */
[----:B------:R-:W0:Y:S01]  /*0010*/  S2R R0, SR_TID.Y ;  /* 0x0000000000007919 */ /* 0x000e220000002200 */
[----:B------:R-:W1:Y:S01]  /*0020*/  LDCU UR6, c[0x0][0x360] ;  /* 0x00006c00ff0677ac */ /* 0x000e620008000800 */
[----:B------:R-:W1:Y:S01]  /*0030*/  S2R R9, SR_TID.X ;  /* 0x0000000000097919 */ /* 0x000e620000002100 */
[----:B------:R-:W0:Y:S02]  /*0040*/  LDCU UR4, c[0x0][0x364] ;  /* 0x00006c80ff0477ac */ /* 0x000e240008000800 */
[----:B0-----:R-:W-:-:S04]  /*0050*/  ISETP.GE.U32.AND P0, PT, R0, UR4, PT ;  /* 0x0000000400007c0c */ /* 0x001fc8000bf06070 */
[----:B-1----:R-:W-:-:S13]  /*0060*/  ISETP.GE.U32.OR P0, PT, R9, UR6, P0 ;  /* 0x0000000609007c0c */ /* 0x002fda0008706470 */
[----:B------:R-:W-:Y:S05]  /*0070*/  @P0 EXIT ;  /* 0x000000000000094d */ /* 0x000fea0003800000 */
[----:B------:R-:W0:Y:S01]  /*0080*/  LDC.64 R2, c[0x0][0x380] ;  /* 0x0000e000ff027b82 */ /* 0x000e220000000a00 */
[----:B------:R-:W1:Y:S01]  /*0090*/  LDCU.64 UR4, c[0x0][0x358] ;  /* 0x00006b00ff0477ac */ /* 0x000e620008000a00 */
[----:B------:R-:W-:-:S06]  /*00a0*/  IMAD R9, R0, UR6, R9 ;  /* 0x0000000600097c24 */ /* 0x000fcc000f8e0209 */
[----:B------:R-:W2:Y:S08]  /*00b0*/  LDC.64 R4, c[0x0][0x388] ;  /* 0x0000e200ff047b82 */ /* 0x000eb00000000a00 */
[----:B------:R-:W3:Y:S01]  /*00c0*/  LDC.64 R6, c[0x0][0x390] ;  /* 0x0000e400ff067b82 */ /* 0x000ee20000000a00 */
[----:B0-----:R-:W-:-:S06]  /*00d0*/  IMAD.WIDE.U32 R2, R9, 0x4, R2 ;  /* 0x0000000409027825 */ /* 0x001fcc00078e0002 */
[----:B-1----:R-:W4:Y:S01]  /*00e0*/  LDG.E R2, desc[UR4][R2.64] ;  /* 0x0000000402027981 */ /* 0x002f22000c1e1900 */
[----:B--2---:R-:W-:-:S06]  /*00f0*/  IMAD.WIDE.U32 R4, R9, 0x4, R4 ;  /* 0x0000000409047825 */ /* 0x004fcc00078e0004 */
[----:B------:R-:W4:Y:S01]  /*0100*/  LDG.E R5, desc[UR4][R4.64] ;  /* 0x0000000404057981 */ /* 0x000f22000c1e1900 */
[----:B---3--:R-:W-:Y:S01]  /*0110*/  IMAD.WIDE.U32 R6, R9, 0x4, R6 ;  /* 0x0000000409067825 */ /* 0x008fe200078e0006 */
[----:B----4-:R-:W-:-:S05]  /*0120*/  IADD3 R9, PT, PT, R2, R5, RZ ;  /* 0x0000000502097210 */ /* 0x010fca0007ffe0ff */
[----:B------:R-:W-:Y:S01]  /*0130*/  STG.E desc[UR4][R6.64], R9 ;  /* 0x0000000906007986 */ /* 0x000fe2000c101904 */
[----:B------:R-:W-:Y:S05]  /*0140*/  EXIT ;  /* 0x000000000000794d */ /* 0x000fea0003800000 */
.L_x_0:
[----:B------:R-:W-:-:S00]  /*0150*/  BRA `(.L_x_0) ;  /* 0xfffffffc00fc7947 */ /* 0x000fc0000383ffff */
[----:B------:R-:W-:-:S00]  /*0160*/  NOP ;  /* 0x0000000000007918 */ /* 0x000fc00000000000 */
        /* <DEDUP_REMOVED lines=9> */
.L_x_13:


//--------------------- .text._Z12matrixaddcolPiS_S_i --------------------------
	.section	.text._Z12matrixaddcolPiS_S_i,"ax",@progbits
	.align	128
        .global         _Z12matrixaddcolPiS_S_i
        .type           _Z12matrixaddcolPiS_S_i,@function
        .size           _Z12matrixaddcolPiS_S_i,(.L_x_14 - _Z12matrixaddcolPiS_S_i)
        .other          _Z12matrixaddcolPiS_S_i,@"STO_CUDA_ENTRY STV_DEFAULT"
_Z12matrixaddcolPiS_S_i:
.text._Z12matrixaddcolPiS_S_i:
[----:B------:R-:W-:Y:S01]  /*0000*/  LDC R1, c[0x0][0x37c] ;  /* 0x0000df00ff017b82 */ /* 0x000fe20000000800 */
[----:B------:R-:W0:Y:S01]  /*0010*/  S2R R0, SR_TID.X ;  /* 0x0000000000007919 */ /* 0x000e220000002100 */
[----:B------:R-:W1:Y:S06]  /*0020*/  LDCU UR7, c[0x0][0x398] ;  /* 0x00007300ff0777ac */ /* 0x000e6c0008000800 */
[----:B------:R-:W0:Y:S01]  /*0030*/  LDC R3, c[0x0][0x360] ;  /* 0x0000d800ff037b82 */ /* 0x000e220000000800 */
[----:B-1----:R-:W-:-:S06]  /*0040*/  UISETP.GE.AND UP0, UPT, UR7, 0x1, UPT ;  /* 0x000000010700788c */ /* 0x002fcc000bf06270 */
[----:B------:R-:W-:-:S04]  /*0050*/  PLOP3.LUT P0, PT, PT, PT, UP0, 0x80, 0x8 ;  /* 0x000000000008781c */ /* 0x000fc80003f0f008 */
[----:B0-----:R-:W-:-:S13]  /*0060*/  ISETP.GE.U32.OR P0, PT, R0, R3, !P0 ;  /* 0x000000030000720c */ /* 0x001fda0004706470 */
[----:B------:R-:W-:Y:S05]  /*0070*/  @P0 EXIT ;  /* 0x000000000000094d */ /* 0x000fea0003800000 */
[----:B------:R-:W-:Y:S01]  /*0080*/  UISETP.GE.U32.AND UP0, UPT, UR7, 0x10, UPT ;  /* 0x000000100700788c */ /* 0x000fe2000bf06070 */
[----:B------:R-:W0:Y:S01]  /*0090*/  LDCU.64 UR8, c[0x0][0x358] ;  /* 0x00006b00ff0877ac */ /* 0x000e220008000a00 */
[----:B------:R-:W-:-:S07]  /*00a0*/  UMOV UR4, URZ ;  /* 0x000000ff00047c82 */ /* 0x000fce0008000000 */
[----:B------:R-:W-:Y:S05]  /*00b0*/  BRA.U !UP0, `(.L_x_1) ;  /* 0x0000000908747547 */ /* 0x000fea000b800000 */
[----:B------:R-:W-:Y:S01]  /*00c0*/  ULOP3.LUT UR4, UR7, 0x7ffffff0, URZ, 0xc0, !UPT ;  /* 0x7ffffff007047892 */ /* 0x000fe2000f8ec0ff */
[----:B------:R-:W-:Y:S01]  /*00d0*/  IADD3 R15, PT, PT, R0, R3, RZ ;  /* 0x00000003000f7210 */ /* 0x000fe20007ffe0ff */
[C-C-:B------:R-:W-:Y:S01]  /*00e0*/  IMAD R4, R3.reuse, 0x3, R0.reuse ;  /* 0x0000000303047824 */ /* 0x140fe200078e0200 */
[CC--:B------:R-:W-:Y:S01]  /*00f0*/  LEA R2, R3.reuse, R0.reuse, 0x1 ;  /* 0x0000000003027211 */ /* 0x0c0fe200078e08ff */
[C-C-:B------:R-:W-:Y:S01]  /*0100*/  IMAD R8, R3.reuse, 0x5, R0.reuse ;  /* 0x0000000503087824 */ /* 0x140fe200078e0200 */
[CC--:B------:R-:W-:Y:S01]  /*0110*/  LEA R6, R3.reuse, R0.reuse, 0x2 ;  /* 0x0000000003067211 */ /* 0x0c0fe200078e10ff */
[C-C-:B------:R-:W-:Y:S01]  /*0120*/  IMAD R10, R3.reuse, 0x6, R0.reuse ;  /* 0x00000006030a7824 */ /* 0x140fe200078e0200 */
[C---:B------:R-:W-:Y:S01]  /*0130*/  LEA R14, R3.reuse, R0, 0x3 ;  /* 0x00000000030e7211 */ /* 0x040fe200078e18ff */
[C-C-:B------:R-:W-:Y:S01]  /*0140*/  IMAD R12, R3.reuse, 0x7, R0.reuse ;  /* 0x00000007030c7824 */ /* 0x140fe200078e0200 */
[----:B------:R-:W1:Y:S01]  /*0150*/  LDCU.64 UR10, c[0x0][0x390] ;  /* 0x00007200ff0a77ac */ /* 0x000e620008000a00 */
[----:B------:R-:W-:-:S02]  /*0160*/  IMAD R16, R3, 0x9, R0 ;  /* 0x0000000903107824 */ /* 0x000fc400078e0200 */
[C-C-:B------:R-:W-:Y:S01]  /*0170*/  IMAD R18, R3.reuse, 0xa, R0.reuse ;  /* 0x0000000a03127824 */ /* 0x140fe200078e0200 */
[----:B------:R-:W2:Y:S01]  /*0180*/  LDCU.128 UR12, c[0x0][0x380] ;  /* 0x00007000ff0c77ac */ /* 0x000ea20008000c00 */
[C-C-:B------:R-:W-:Y:S02]  /*0190*/  IMAD R5, R3.reuse, 0xb, R0.reuse ;  /* 0x0000000b03057824 */ /* 0x140fe400078e0200 */
[C-C-:B------:R-:W-:Y:S01]  /*01a0*/  IMAD R7, R3.reuse, 0xc, R0.reuse ;  /* 0x0000000c03077824 */ /* 0x140fe200078e0200 */
[----:B------:R-:W-:Y:S01]  /*01b0*/  UIADD3 UR5, UPT, UPT, -UR4, URZ, URZ ;  /* 0x000000ff04057290 */ /* 0x000fe2000fffe1ff */
[C-C-:B------:R-:W-:Y:S02]  /*01c0*/  IMAD R9, R3.reuse, 0xd, R0.reuse ;  /* 0x0000000d03097824 */ /* 0x140fe400078e0200 */
[C-C-:B------:R-:W-:Y:S02]  /*01d0*/  IMAD R11, R3.reuse, 0xe, R0.reuse ;  /* 0x0000000e030b7824 */ /* 0x140fe400078e0200 */
[----:B------:R-:W-:-:S02]  /*01e0*/  IMAD R13, R3, 0xf, R0 ;  /* 0x0000000f030d7824 */ /* 0x000fc400078e0200 */
[----:B------:R-:W-:-:S07]  /*01f0*/  IMAD.WIDE.U32 R22, R0, 0x4, RZ ;  /* 0x0000000400167825 */ /* 0x000fce00078e00ff */
.L_x_2:
[C---:B--2---:R-:W-:Y:S01]  /*0200*/  IADD3 R28, P1, PT, R22.reuse, UR14, RZ ;  /* 0x0000000e161c7c10 */ /* 0x044fe2000ff3e0ff */
[----:B------:R-:W2:Y:S01]  /*0210*/  LDC.64 R24, c[0x0][0x388] ;  /* 0x0000e200ff187b82 */ /* 0x000ea20000000a00 */
[----:B------:R-:W-:Y:S02]  /*0220*/  IADD3 R30, P0, PT, R22, UR12, RZ ;  /* 0x0000000c161e7c10 */ /* 0x000fe4000ff1e0ff */
[C---:B------:R-:W-:Y:S02]  /*0230*/  IADD3.X R29, PT, PT, R23.reuse, UR15, RZ, P1, !PT ;  /* 0x0000000f171d7c10 */ /* 0x040fe40008ffe4ff */
[----:B------:R-:W-:-:S03]  /*0240*/  IADD3.X R31, PT, PT, R23, UR13, RZ, P0, !PT ;  /* 0x0000000d171f7c10 */ /* 0x000fc600087fe4ff */
[----:B---3--:R-:W3:Y:S01]  /*0250*/  LDC.64 R26, c[0x0][0x380] ;  /* 0x0000e000ff1a7b82 */ /* 0x008ee20000000a00 */
[----:B0-----:R-:W4:Y:S04]  /*0260*/  LDG.E R29, desc[UR8][R28.64] ;  /* 0x000000081c1d7981 */ /* 0x001f28000c1e1900 */
[----:B------:R-:W4:Y:S01]  /*0270*/  LDG.E R30, desc[UR8][R30.64] ;  /* 0x000000081e1e7981 */ /* 0x000f22000c1e1900 */
[----:B-1----:R-:W-:-:S04]  /*0280*/  IADD3 R32, P0, PT, R22, UR10, RZ ;  /* 0x0000000a16207c10 */ /* 0x002fc8000ff1e0ff */
[----:B------:R-:W-:Y:S01]  /*0290*/  IADD3.X R33, PT, PT, R23, UR11, RZ, P0, !PT ;  /* 0x0000000b17217c10 */ /* 0x000fe200087fe4ff */
[----:B--2---:R-:W-:-:S04]  /*02a0*/  IMAD.WIDE.U32 R34, R15, 0x4, R24 ;  /* 0x000000040f227825 */ /* 0x004fc800078e0018 */
[----:B---3--:R-:W-:Y:S01]  /*02b0*/  IMAD.WIDE.U32 R20, R15, 0x4, R26 ;  /* 0x000000040f147825 */ /* 0x008fe200078e001a */
[----:B----4-:R-:W-:-:S05]  /*02c0*/  IADD3 R17, PT, PT, R30, R29, RZ ;  /* 0x0000001d1e117210 */ /* 0x010fca0007ffe0ff */
[----:B------:R-:W-:Y:S04]  /*02d0*/  STG.E desc[UR8][R32.64], R17 ;  /* 0x0000001120007986 */ /* 0x000fe8000c101908 */
[----:B------:R0:W2:Y:S04]  /*02e0*/  LDG.E R19, desc[UR8][R20.64] ;  /* 0x0000000814137981 */ /* 0x0000a8000c1e1900 */
[----:B------:R-:W2:Y:S01]  /*02f0*/  LDG.E R34, desc[UR8][R34.64] ;  /* 0x0000000822227981 */ /* 0x000ea2000c1e1900 */
[----:B0-----:R-:W0:Y:S01]  /*0300*/  LDC.64 R20, c[0x0][0x390] ;  /* 0x0000e400ff147b82 */ /* 0x001e220000000a00 */
[----:B------:R-:W-:-:S04]  /*0310*/  IMAD.WIDE.U32 R36, R2, 0x4, R26 ;  /* 0x0000000402247825 */ /* 0x000fc800078e001a */
[----:B------:R-:W-:-:S04]  /*0320*/  IMAD.WIDE.U32 R28, R2, 0x4, R24 ;  /* 0x00000004021c7825 */ /* 0x000fc800078e0018 */
[----:B0-----:R-:W-:Y:S01]  /*0330*/  IMAD.WIDE.U32 R30, R15, 0x4, R20 ;  /* 0x000000040f1e7825 */ /* 0x001fe200078e0014 */
[----:B--2---:R-:W-:-:S05]  /*0340*/  IADD3 R19, PT, PT, R19, R34, RZ ;  /* 0x0000002213137210 */ /* 0x004fca0007ffe0ff */
[----:B------:R0:W-:Y:S04]  /*0350*/  STG.E desc[UR8][R30.64], R19 ;  /* 0x000000131e007986 */ /* 0x0001e8000c101908 */
[----:B------:R-:W2:Y:S04]  /*0360*/  LDG.E R36, desc[UR8][R36.64] ;  /* 0x0000000824247981 */ /* 0x000ea8000c1e1900 */
[----:B------:R-:W2:Y:S01]  /*0370*/  LDG.E R29, desc[UR8][R28.64] ;  /* 0x000000081c1d7981 */ /* 0x000ea2000c1e1900 */
[----:B------:R-:W-:-:S04]  /*0380*/  IMAD.WIDE.U32 R34, R4, 0x4, R26 ;  /* 0x0000000404227825 */ /* 0x000fc800078e001a */
[----:B0-----:R-:W-:Y:S01]  /*0390*/  IMAD.WIDE.U32 R30, R2, 0x4, R20 ;  /* 0x00000004021e7825 */ /* 0x001fe200078e0014 */
[----:B--2---:R-:W-:-:S03]  /*03a0*/  IADD3 R17, PT, PT, R36, R29, RZ ;  /* 0x0000001d24117210 */ /* 0x004fc60007ffe0ff */
[C---:B------:R-:W-:Y:S02]  /*03b0*/  IMAD.WIDE.U32 R28, R4.reuse, 0x4, R24 ;  /* 0x00000004041c7825 */ /* 0x040fe400078e0018 */
[----:B------:R0:W-:Y:S04]  /*03c0*/  STG.E desc[UR8][R30.64], R17 ;  /* 0x000000111e007986 */ /* 0x0001e8000c101908 */
[----:B------:R-:W2:Y:S04]  /*03d0*/  LDG.E R34, desc[UR8][R34.64] ;  /* 0x0000000822227981 */ /* 0x000ea8000c1e1900 */
[----:B------:R-:W2:Y:S01]  /*03e0*/  LDG.E R29, desc[UR8][R28.64] ;  /* 0x000000081c1d7981 */ /* 0x000ea2000c1e1900 */
[----:B------:R-:W-:-:S04]  /*03f0*/  IMAD.WIDE.U32 R32, R4, 0x4, R20 ;  /* 0x0000000404207825 */ /* 0x000fc800078e0014 */
[----:B------:R-:W-:Y:S01]  /*0400*/  IMAD.WIDE.U32 R36, R6, 0x4, R26 ;  /* 0x0000000406247825 */ /* 0x000fe200078e001a */
[----:B--2---:R-:W-:-:S03]  /*0410*/  IADD3 R19, PT, PT, R34, R29, RZ ;  /* 0x0000001d22137210 */ /* 0x004fc60007ffe0ff */
[C---:B------:R-:W-:Y:S02]  /*0420*/  IMAD.WIDE.U32 R28, R6.reuse, 0x4, R24 ;  /* 0x00000004061c7825 */ /* 0x040fe400078e0018 */
[----:B------:R1:W-:Y:S04]  /*0430*/  STG.E desc[UR8][R32.64], R19 ;  /* 0x0000001320007986 */ /* 0x0003e8000c101908 */
[----:B------:R-:W2:Y:S04]  /*0440*/  LDG.E R36, desc[UR8][R36.64] ;  /* 0x0000000824247981 */ /* 0x000ea8000c1e1900 */
[----:B------:R-:W2:Y:S01]  /*0450*/  LDG.E R29, desc[UR8][R28.64] ;  /* 0x000000081c1d7981 */ /* 0x000ea2000c1e1900 */
[----:B0-----:R-:W-:-:S04]  /*0460*/  IMAD.WIDE.U32 R30, R6, 0x4, R20 ;  /* 0x00000004061e7825 */ /* 0x001fc800078e0014 */
[----:B------:R-:W-:-:S04]  /*0470*/  IMAD.WIDE.U32 R34, R8, 0x4, R26 ;  /* 0x0000000408227825 */ /* 0x000fc800078e001a */
[----:B-1----:R-:W-:Y:S01]  /*0480*/  IMAD.WIDE.U32 R32, R8, 0x4, R24 ;  /* 0x0000000408207825 */ /* 0x002fe200078e0018 */
[----:B--2---:R-:W-:-:S05]  /*0490*/  IADD3 R17, PT, PT, R36, R29, RZ ;  /* 0x0000001d24117210 */ /* 0x004fca0007ffe0ff */
[----:B------:R0:W-:Y:S04]  /*04a0*/  STG.E desc[UR8][R30.64], R17 ;  /* 0x000000111e007986 */ /* 0x0001e8000c101908 */
[----:B------:R-:W2:Y:S04]  /*04b0*/  LDG.E R34, desc[UR8][R34.64] ;  /* 0x0000000822227981 */ /* 0x000ea8000c1e1900 */
[----:B------:R-:W2:Y:S01]  /*04c0*/  LDG.E R29, desc[UR8][R32.64] ;  /* 0x00000008201d7981 */ /* 0x000ea2000c1e1900 */
[----:B------:R-:W-:-:S04]  /*04d0*/  IMAD.WIDE.U32 R36, R10, 0x4, R26 ;  /* 0x000000040a247825 */ /* 0x000fc800078e001a */
[----:B0-----:R-:W-:Y:S01]  /*04e0*/  IMAD.WIDE.U32 R30, R8, 0x4, R20 ;  /* 0x00000004081e7825 */ /* 0x001fe200078e0014 */
[----:B--2---:R-:W-:-:S03]  /*04f0*/  IADD3 R19, PT, PT, R34, R29, RZ ;  /* 0x0000001d22137210 */ /* 0x004fc60007ffe0ff */
[----:B------:R-:W-:Y:S02]  /*0500*/  IMAD.WIDE.U32 R28, R10, 0x4, R24 ;  /* 0x000000040a1c7825 */ /* 0x000fe400078e0018 */
[----:B------:R0:W-:Y:S04]  /*0510*/  STG.E desc[UR8][R30.64], R19 ;  /* 0x000000131e007986 */ /* 0x0001e8000c101908 */
[----:B------:R-:W2:Y:S04]  /*0520*/  LDG.E R36, desc[UR8][R36.64] ;  /* 0x0000000824247981 */ /* 0x000ea8000c1e1900 */
[----:B------:R1:W2:Y:S01]  /*0530*/  LDG.E R33, desc[UR8][R28.64] ;  /* 0x000000081c217981 */ /* 0x0002a2000c1e1900 */
[----:B------:R-:W-:-:S04]  /*0540*/  IMAD.WIDE.U32 R34, R12, 0x4, R26 ;  /* 0x000000040c227825 */ /* 0x000fc800078e001a */
[----:B-1----:R-:W-:Y:S01]  /*0550*/  IMAD.WIDE.U32 R28, R10, 0x4, R20 ;  /* 0x000000040a1c7825 */ /* 0x002fe200078e0014 */
        /* <DEDUP_REMOVED lines=11> */
[----:B------:R1:W2:Y:S01]  /*0610*/  LDG.E R33, desc[UR8][R28.64] ;  /* 0x000000081c217981 */ /* 0x0002a2000c1e1900 */
[----:B------:R-:W-:-:S04]  /*0620*/  IMAD.WIDE.U32 R34, R16, 0x4, R26 ;  /* 0x0000000410227825 */ /* 0x000fc800078e001a */
[----:B0-----:R-:W-:-:S04]  /*0630*/  IMAD.WIDE.U32 R30, R14, 0x4, R20 ;  /* 0x000000040e1e7825 */ /* 0x001fc800078e0014 */
[----:B-1----:R-:W-:Y:S01]  /*0640*/  IMAD.WIDE.U32 R28, R16, 0x4, R24 ;  /* 0x00000004101c7825 */ /* 0x002fe200078e0018 */
[----:B--2---:R-:W-:-:S05]  /*0650*/  IADD3 R17, PT, PT, R36, R33, RZ ;  /* 0x0000002124117210 */ /* 0x004fca0007ffe0ff */
        /* <DEDUP_REMOVED lines=24> */
[----:B0-----:R-:W-:-:S04]  /*07e0*/  IMAD.WIDE.U32 R30, R9, 0x4, R26 ;  /* 0x00000004091e7825 */ /* 0x001fc800078e001a */
[----:B-1----:R-:W-:Y:S01]  /*07f0*/  IMAD.WIDE.U32 R28, R7, 0x4, R20 ;  /* 0x00000004071c7825 */ /* 0x002fe200078e0014 */
[----:B--2---:R-:W-:-:S03]  /*0800*/  IADD3 R17, PT, PT, R36, R33, RZ ;  /* 0x0000002124117210 */ /* 0x004fc60007ffe0ff */
[C---:B------:R-:W-:Y:S02]  /*0810*/  IMAD.WIDE.U32 R32, R9.reuse, 0x4, R24 ;  /* 0x0000000409207825 */ /* 0x040fe400078e0018 */
[----:B------:R0:W-:Y:S04]  /*0820*/  STG.E desc[UR8][R28.64], R17 ;  /* 0x000000111c007986 */ /* 0x0001e8000c101908 */
[----:B------:R1:W2:Y:S04]  /*0830*/  LDG.E R36, desc[UR8][R30.64] ;  /* 0x000000081e247981 */ /* 0x0002a8000c1e1900 */
[----:B------:R-:W2:Y:S01]  /*0840*/  LDG.E R33, desc[UR8][R32.64] ;  /* 0x0000000820217981 */ /* 0x000ea2000c1e1900 */
[----:B------:R-:W-:-:S04]  /*0850*/  IMAD.WIDE.U32 R34, R9, 0x4, R20 ;  /* 0x0000000409227825 */ /* 0x000fc800078e0014 */
[----:B-1----:R-:W-:Y:S01]  /*0860*/  IMAD.WIDE.U32 R30, R11, 0x4, R24 ;  /* 0x000000040b1e7825 */ /* 0x002fe200078e0018 */
[----:B--2---:R-:W-:-:S03]  /*0870*/  IADD3 R19, PT, PT, R36, R33, RZ ;  /* 0x0000002124137210 */ /* 0x004fc60007ffe0ff */
[C---:B------:R-:W-:Y:S02]  /*0880*/  IMAD.WIDE.U32 R36, R11.reuse, 0x4, R26 ;  /* 0x000000040b247825 */ /* 0x040fe400078e001a */
[----:B------:R1:W-:Y:S04]  /*0890*/  STG.E desc[UR8][R34.64], R19 ;  /* 0x0000001322007986 */ /* 0x0003e8000c101908 */
[----:B------:R-:W0:Y:S04]  /*08a0*/  LDG.E R36, desc[UR8][R36.64] ;  /* 0x0000000824247981 */ /* 0x000e28000c1e1900 */
[----:B------:R-:W0:Y:S01]  /*08b0*/  LDG.E R31, desc[UR8][R30.64] ;  /* 0x000000081e1f7981 */ /* 0x000e22000c1e1900 */
[----:B------:R-:W-:-:S04]  /*08c0*/  IMAD.WIDE.U32 R32, R11, 0x4, R20 ;  /* 0x000000040b207825 */ /* 0x000fc800078e0014 */
[----:B------:R-:W-:-:S04]  /*08d0*/  IMAD.WIDE.U32 R26, R13, 0x4, R26 ;  /* 0x000000040d1a7825 */ /* 0x000fc800078e001a */
[----:B------:R-:W-:Y:S01]  /*08e0*/  IMAD.WIDE.U32 R24, R13, 0x4, R24 ;  /* 0x000000040d187825 */ /* 0x000fe200078e0018 */
[----:B0-----:R-:W-:-:S05]  /*08f0*/  IADD3 R17, PT, PT, R36, R31, RZ ;  /* 0x0000001f24117210 */ /* 0x001fca0007ffe0ff */
[----:B------:R3:W-:Y:S04]  /*0900*/  STG.E desc[UR8][R32.64], R17 ;  /* 0x0000001120007986 */ /* 0x0007e8000c101908 */
[----:B------:R-:W1:Y:S04]  /*0910*/  LDG.E R26, desc[UR8][R26.64] ;  /* 0x000000081a1a7981 */ /* 0x000e68000c1e1900 */
[----:B------:R-:W1:Y:S01]  /*0920*/  LDG.E R25, desc[UR8][R24.64] ;  /* 0x0000000818197981 */ /* 0x000e62000c1e1900 */
[----:B------:R-:W-:Y:S01]  /*0930*/  IMAD.WIDE.U32 R20, R13, 0x4, R20 ;  /* 0x000000040d147825 */ /* 0x000fe200078e0014 */
[----:B------:R-:W-:-:S04]  /*0940*/  UIADD3 UR5, UPT, UPT, UR5, 0x10, URZ ;  /* 0x0000001005057890 */ /* 0x000fc8000fffe0ff */
[----:B------:R-:W-:Y:S01]  /*0950*/  UISETP.NE.AND UP0, UPT, UR5, URZ, UPT ;  /* 0x000000ff0500728c */ /* 0x000fe2000bf05270 */
[C---:B------:R-:W-:Y:S01]  /*0960*/  IMAD.WIDE.U32 R22, R3.reuse, 0x40, R22 ;  /* 0x0000004003167825 */ /* 0x040fe200078e0016 */
[C---:B------:R-:W-:Y:S02]  /*0970*/  LEA R15, R3.reuse, R15, 0x4 ;  /* 0x0000000f030f7211 */ /* 0x040fe400078e20ff */
[C---:B------:R-:W-:Y:S02]  /*0980*/  LEA R2, R3.reuse, R2, 0x4 ;  /* 0x0000000203027211 */ /* 0x040fe400078e20ff */
[C---:B------:R-:W-:Y:S02]  /*0990*/  LEA R4, R3.reuse, R4, 0x4 ;  /* 0x0000000403047211 */ /* 0x040fe400078e20ff */
[C---:B------:R-:W-:Y:S02]  /*09a0*/  LEA R6, R3.reuse, R6, 0x4 ;  /* 0x0000000603067211 */ /* 0x040fe400078e20ff */
[----:B------:R-:W-:-:S02]  /*09b0*/  LEA R8, R3, R8, 0x4 ;  /* 0x0000000803087211 */ /* 0x000fc400078e20ff */
[C---:B------:R-:W-:Y:S02]  /*09c0*/  LEA R10, R3.reuse, R10, 0x4 ;  /* 0x0000000a030a7211 */ /* 0x040fe400078e20ff */
        /* <DEDUP_REMOVED lines=8> */
[----:B------:R-:W-:Y:S02]  /*0a50*/  LEA R13, R3, R13, 0x4 ;  /* 0x0000000d030d7211 */ /* 0x000fe400078e20ff */
[----:B-1----:R-:W-:-:S05]  /*0a60*/  IADD3 R19, PT, PT, R26, R25, RZ ;  /* 0x000000191a137210 */ /* 0x002fca0007ffe0ff */
[----:B------:R3:W-:Y:S01]  /*0a70*/  STG.E desc[UR8][R20.64], R19 ;  /* 0x0000001314007986 */ /* 0x0007e2000c101908 */
[----:B------:R-:W-:Y:S05]  /*0a80*/  BRA.U UP0, `(.L_x_2) ;  /* 0xfffffff500dc7547 */ /* 0x000fea000b83ffff */
.L_x_1:
[----:B------:R-:W-:-:S06]  /*0a90*/  ULOP3.LUT UP0, UR5, UR7, 0xf, URZ, 0xc0, !UPT ;  /* 0x0000000f07057892 */ /* 0x000fcc000f80c0ff */
[----:B------:R-:W-:-:S13]  /*0aa0*/  PLOP3.LUT P0, PT, PT, PT, UP0, 0x80, 0x8 ;  /* 0x000000000008781c */ /* 0x000fda0003f0f008 */
[----:B0-----:R-:W-:Y:S05]  /*0ab0*/  @!P0 EXIT ;  /* 0x000000000000894d */ /* 0x001fea0003800000 */
[----:B------:R-:W-:Y:S02]  /*0ac0*/  UISETP.GE.U32.AND UP0, UPT, UR5, 0x8, UPT ;  /* 0x000000080500788c */ /* 0x000fe4000bf06070 */
[----:B------:R-:W-:-:S06]  /*0ad0*/  ULOP3.LUT UR6, UR7, 0x7, URZ, 0xc0, !UPT ;  /* 0x0000000707067892 */ /* 0x000fcc000f8ec0ff */
[----:B------:R-:W-:Y:S01]  /*0ae0*/  ISETP.NE.AND P0, PT, RZ, UR6, PT ;  /* 0x00000006ff007c0c */ /* 0x000fe2000bf05270 */
[----:B------:R-:W-:-:S12]  /*0af0*/  BRA.U !UP0, `(.L_x_3) ;  /* 0x0000000508107547 */ /* 0x000fd8000b800000 */
[----:B------:R-:W0:Y:S01]  /*0b00*/  LDC.64 R6, c[0x0][0x380] ;  /* 0x0000e000ff067b82 */ /* 0x000e220000000a00 */
[----:B------:R-:W-:-:S07]  /*0b10*/  IMAD R15, R3, UR4, R0 ;  /* 0x00000004030f7c24 */ /* 0x000fce000f8e0200 */
[----:B------:R-:W1:Y:S08]  /*0b20*/  LDC.64 R4, c[0x0][0x388] ;  /* 0x0000e200ff047b82 */ /* 0x000e700000000a00 */
[----:B------:R-:W2:Y:S01]  /*0b30*/  LDC.64 R8, c[0x0][0x390] ;  /* 0x0000e400ff087b82 */ /* 0x000ea20000000a00 */
[----:B0-----:R-:W-:-:S06]  /*0b40*/  IMAD.WIDE.U32 R10, R15, 0x4, R6 ;  /* 0x000000040f0a7825 */ /* 0x001fcc00078e0006 */
[----:B------:R-:W4:Y:S01]  /*0b50*/  LDG.E R10, desc[UR8][R10.64] ;  /* 0x000000080a0a7981 */ /* 0x000f22000c1e1900 */
[----:B-1----:R-:W-:-:S06]  /*0b60*/  IMAD.WIDE.U32 R12, R15, 0x4, R4 ;  /* 0x000000040f0c7825 */ /* 0x002fcc00078e0004 */
[----:B------:R-:W4:Y:S01]  /*0b70*/  LDG.E R13, desc[UR8][R12.64] ;  /* 0x000000080c0d7981 */ /* 0x000f22000c1e1900 */
[C---:B---3--:R-:W-:Y:S01]  /*0b80*/  IADD3 R21, PT, PT, R15.reuse, R3, RZ ;  /* 0x000000030f157210 */ /* 0x048fe20007ffe0ff */
[----:B--2---:R-:W-:-:S04]  /*0b90*/  IMAD.WIDE.U32 R14, R15, 0x4, R8 ;  /* 0x000000040f0e7825 */ /* 0x004fc800078e0008 */
[----:B------:R-:W-:-:S04]  /*0ba0*/  IMAD.WIDE.U32 R16, R21, 0x4, R6 ;  /* 0x0000000415107825 */ /* 0x000fc800078e0006 */
[----:B------:R-:W-:Y:S01]  /*0bb0*/  IMAD.WIDE.U32 R18, R21, 0x4, R4 ;  /* 0x0000000415127825 */ /* 0x000fe200078e0004 */
[----:B----4-:R-:W-:-:S05]  /*0bc0*/  IADD3 R23, PT, PT, R10, R13, RZ ;  /* 0x0000000d0a177210 */ /* 0x010fca0007ffe0ff */
[----:B------:R0:W-:Y:S04]  /*0bd0*/  STG.E desc[UR8][R14.64], R23 ;  /* 0x000000170e007986 */ /* 0x0001e8000c101908 */
[----:B------:R-:W2:Y:S04]  /*0be0*/  LDG.E R16, desc[UR8][R16.64] ;  /* 0x0000000810107981 */ /* 0x000ea8000c1e1900 */
[----:B------:R-:W2:Y:S01]  /*0bf0*/  LDG.E R19, desc[UR8][R18.64] ;  /* 0x0000000812137981 */ /* 0x000ea2000c1e1900 */
[C---:B------:R-:W-:Y:S01]  /*0c00*/  IADD3 R27, PT, PT, R21.reuse, R3, RZ ;  /* 0x00000003151b7210 */ /* 0x040fe20007ffe0ff */
[----:B------:R-:W-:-:S04]  /*0c10*/  IMAD.WIDE.U32 R10, R21, 0x4, R8 ;  /* 0x00000004150a7825 */ /* 0x000fc800078e0008 */
[----:B------:R-:W-:-:S04]  /*0c20*/  IMAD.WIDE.U32 R12, R27, 0x4, R6 ;  /* 0x000000041b0c7825 */ /* 0x000fc800078e0006 */
[----:B------:R-:W-:Y:S01]  /*0c30*/  IMAD.WIDE.U32 R20, R27, 0x4, R4 ;  /* 0x000000041b147825 */ /* 0x000fe200078e0004 */
[----:B--2---:R-:W-:-:S05]  /*0c40*/  IADD3 R25, PT, PT, R16, R19, RZ ;  /* 0x0000001310197210 */ /* 0x004fca0007ffe0ff */
[----:B------:R1:W-:Y:S04]  /*0c50*/  STG.E desc[UR8][R10.64], R25 ;  /* 0x000000190a007986 */ /* 0x0003e8000c101908 */
[----:B------:R-:W2:Y:S04]  /*0c60*/  LDG.E R12, desc[UR8][R12.64] ;  /* 0x000000080c0c7981 */ /* 0x000ea8000c1e1900 */
[----:B------:R-:W2:Y:S01]  /*0c70*/  LDG.E R21, desc[UR8][R20.64] ;  /* 0x0000000814157981 */ /* 0x000ea2000c1e1900 */
[C---:B------:R-:W-:Y:S01]  /*0c80*/  IADD3 R29, PT, PT, R27.reuse, R3, RZ ;  /* 0x000000031b1d7210 */ /* 0x040fe20007ffe0ff */
[----:B0-----:R-:W-:-:S04]  /*0c90*/  IMAD.WIDE.U32 R14, R27, 0x4, R8 ;  /* 0x000000041b0e7825 */ /* 0x001fc800078e0008 */
[----:B------:R-:W-:-:S04]  /*0ca0*/  IMAD.WIDE.U32 R16, R29, 0x4, R6 ;  /* 0x000000041d107825 */ /* 0x000fc800078e0006 */
[----:B------:R-:W-:Y:S01]  /*0cb0*/  IMAD.WIDE.U32 R18, R29, 0x4, R4 ;  /* 0x000000041d127825 */ /* 0x000fe200078e0004 */
[----:B--2---:R-:W-:-:S05]  /*0cc0*/  IADD3 R23, PT, PT, R12, R21, RZ ;  /* 0x000000150c177210 */ /* 0x004fca0007ffe0ff */
[----:B------:R0:W-:Y:S04]  /*0cd0*/  STG.E desc[UR8][R14.64], R23 ;  /* 0x000000170e007986 */ /* 0x0001e8000c101908 */
[----:B------:R-:W2:Y:S04]  /*0ce0*/  LDG.E R16, desc[UR8][R16.64] ;  /* 0x0000000810107981 */ /* 0x000ea8000c1e1900 */
[----:B------:R-:W2:Y:S01]  /*0cf0*/  LDG.E R19, desc[UR8][R18.64] ;  /* 0x0000000812137981 */ /* 0x000ea2000c1e1900 */
[C---:B------:R-:W-:Y:S01]  /*0d00*/  IADD3 R27, PT, PT, R29.reuse, R3, RZ ;  /* 0x000000031d1b7210 */ /* 0x040fe20007ffe0ff */
[----:B-1----:R-:W-:-:S04]  /*0d10*/  IMAD.WIDE.U32 R10, R29, 0x4, R8 ;  /* 0x000000041d0a7825 */ /* 0x002fc800078e0008 */
        /* <DEDUP_REMOVED lines=22> */
[C---:B0-----:R-:W-:Y:S01]  /*0e80*/  IADD3 R23, PT, PT, R27.reuse, R3, RZ ;  /* 0x000000031b177210 */ /* 0x041fe20007ffe0ff */
[----:B------:R-:W-:-:S04]  /*0e90*/  IMAD.WIDE.U32 R14, R27, 0x4, R8 ;  /* 0x000000041b0e7825 */ /* 0x000fc800078e0008 */
[----:B------:R-:W-:-:S04]  /*0ea0*/  IMAD.WIDE.U32 R6, R23, 0x4, R6 ;  /* 0x0000000417067825 */ /* 0x000fc800078e0006 */
[----:B------:R-:W-:Y:S01]  /*0eb0*/  IMAD.WIDE.U32 R4, R23, 0x4, R4 ;  /* 0x0000000417047825 */ /* 0x000fe200078e0004 */
[----:B--2---:R-:W-:-:S05]  /*0ec0*/  IADD3 R17, PT, PT, R12, R21, RZ ;  /* 0x000000150c117210 */ /* 0x004fca0007ffe0ff */
[----:B------:R0:W-:Y:S04]  /*0ed0*/  STG.E desc[UR8][R14.64], R17 ;  /* 0x000000110e007986 */ /* 0x0001e8000c101908 */
[----:B------:R-:W1:Y:S04]  /*0ee0*/  LDG.E R6, desc[UR8][R6.64] ;  /* 0x0000000806067981 */ /* 0x000e68000c1e1900 */
[----:B------:R-:W1:Y:S01]  /*0ef0*/  LDG.E R5, desc[UR8][R4.64] ;  /* 0x0000000804057981 */ /* 0x000e62000c1e1900 */
[----:B------:R-:W-:Y:S01]  /*0f00*/  IMAD.WIDE.U32 R8, R23, 0x4, R8 ;  /* 0x0000000417087825 */ /* 0x000fe200078e0008 */
[----:B------:R-:W-:Y:S01]  /*0f10*/  UIADD3 UR4, UPT, UPT, UR4, 0x8, URZ ;  /* 0x0000000804047890 */ /* 0x000fe2000fffe0ff */
[----:B-1----:R-:W-:-:S05]  /*0f20*/  IADD3 R11, PT, PT, R6, R5, RZ ;  /* 0x00000005060b7210 */ /* 0x002fca0007ffe0ff */
[----:B------:R0:W-:Y:S06]  /*0f30*/  STG.E desc[UR8][R8.64], R11 ;  /* 0x0000000b08007986 */ /* 0x0001ec000c101908 */
.L_x_3:
[----:B------:R-:W-:Y:S05]  /*0f40*/  @!P0 EXIT ;  /* 0x000000000000894d */ /* 0x000fea0003800000 */
[----:B------:R-:W-:Y:S02]  /*0f50*/  UISETP.GE.U32.AND UP0, UPT, UR6, 0x4, UPT ;  /* 0x000000040600788c */ /* 0x000fe4000bf06070 */
[----:B------:R-:W-:-:S06]  /*0f60*/  ULOP3.LUT UR5, UR7, 0x3, URZ, 0xc0, !UPT ;  /* 0x0000000307057892 */ /* 0x000fcc000f8ec0ff */
[----:B------:R-:W-:Y:S01]  /*0f70*/  ISETP.NE.AND P0, PT, RZ, UR5, PT ;  /* 0x00000005ff007c0c */ /* 0x000fe2000bf05270 */
[----:B------:R-:W-:-:S12]  /*0f80*/  BRA.U !UP0, `(.L_x_4) ;  /* 0x0000000108907547 */ /* 0x000fd8000b800000 */
[----:B0-----:R-:W0:Y:S01]  /*0f90*/  LDC.64 R8, c[0x0][0x380] ;  /* 0x0000e000ff087b82 */ /* 0x001e220000000a00 */
        /* <DEDUP_REMOVED lines=35> */
.L_x_4:
[----:B------:R-:W-:Y:S05]  /*11d0*/  @!P0 EXIT ;  /* 0x000000000000894d */ /* 0x000fea0003800000 */
[----:B------:R-:W-:Y:S01]  /*11e0*/  IMAD R0, R3, UR4, R0 ;  /* 0x0000000403007c24 */ /* 0x000fe2000f8e0200 */
[----:B------:R-:W1:Y:S03]  /*11f0*/  LDCU.64 UR6, c[0x0][0x390] ;  /* 0x00007200ff0677ac */ /* 0x000e660008000a00 */
[----:B------:R-:W-:Y:S01]  /*1200*/  IMAD.WIDE.U32 R4, R0, 0x4, RZ ;  /* 0x0000000400047825 */ /* 0x000fe200078e00ff */
[----:B------:R-:W4:Y:S01]  /*1210*/  LDCU.128 UR12, c[0x0][0x380] ;  /* 0x00007000ff0c77ac */ /* 0x000f220008000c00 */
[----:B------:R-:W-:-:S12]  /*1220*/  UIADD3 UR5, UPT, UPT, -UR5, URZ, URZ ;  /* 0x000000ff05057290 */ /* 0x000fd8000fffe1ff */
.L_x_5:
[C---:B0---4-:R-:W-:Y:S02]  /*1230*/  IADD3 R8, P1, PT, R4.reuse, UR14, RZ ;  /* 0x0000000e04087c10 */ /* 0x051fe4000ff3e0ff */
[----:B--2---:R-:W-:Y:S02]  /*1240*/  IADD3 R6, P0, PT, R4, UR12, RZ ;  /* 0x0000000c04067c10 */ /* 0x004fe4000ff1e0ff */
[C---:B------:R-:W-:Y:S02]  /*1250*/  IADD3.X R9, PT, PT, R5.reuse, UR15, RZ, P1, !PT ;  /* 0x0000000f05097c10 */ /* 0x040fe40008ffe4ff */
[----:B------:R-:W-:-:S04]  /*1260*/  IADD3.X R7, PT, PT, R5, UR13, RZ, P0, !PT ;  /* 0x0000000d05077c10 */ /* 0x000fc800087fe4ff */
[----:B------:R-:W2:Y:S04]  /*1270*/  LDG.E R9, desc[UR8][R8.64] ;  /* 0x0000000808097981 */ /* 0x000ea8000c1e1900 */
[----:B------:R-:W2:Y:S01]  /*1280*/  LDG.E R6, desc[UR8][R6.64] ;  /* 0x0000000806067981 */ /* 0x000ea2000c1e1900 */
[----:B-1----:R-:W-:-:S04]  /*1290*/  IADD3 R10, P0, PT, R4, UR6, RZ ;  /* 0x00000006040a7c10 */ /* 0x002fc8000ff1e0ff */
[----:B------:R-:W-:Y:S01]  /*12a0*/  IADD3.X R11, PT, PT, R5, UR7, RZ, P0, !PT ;  /* 0x00000007050b7c10 */ /* 0x000fe200087fe4ff */
[----:B------:R-:W-:-:S04]  /*12b0*/  UIADD3 UR5, UPT, UPT, UR5, 0x1, URZ ;  /* 0x0000000105057890 */ /* 0x000fc8000fffe0ff */
[----:B------:R-:W-:Y:S01]  /*12c0*/  UISETP.NE.AND UP0, UPT, UR5, URZ, UPT ;  /* 0x000000ff0500728c */ /* 0x000fe2000bf05270 */
[----:B------:R-:W-:Y:S01]  /*12d0*/  IMAD.WIDE.U32 R4, R3, 0x4, R4 ;  /* 0x0000000403047825 */ /* 0x000fe200078e0004 */
[----:B--2---:R-:W-:-:S05]  /*12e0*/  IADD3 R13, PT, PT, R6, R9, RZ ;  /* 0x00000009060d7210 */ /* 0x004fca0007ffe0ff */
[----:B------:R0:W-:Y:S02]  /*12f0*/  STG.E desc[UR8][R10.64], R13 ;  /* 0x0000000d0a007986 */ /* 0x0001e4000c101908 */
[----:B------:R-:W-:Y:S05]  /*1300*/  BRA.U UP0, `(.L_x_5) ;  /* 0xfffffffd00c87547 */ /* 0x000fea000b83ffff */
[----:B------:R-:W-:Y:S05]  /*1310*/  EXIT ;  /* 0x000000000000794d */ /* 0x000fea0003800000 */
.L_x_6:
        /* <DEDUP_REMOVED lines=14> */
.L_x_14:


//--------------------- .text._Z12matrixaddrowPiS_S_i --------------------------
	.section	.text._Z12matrixaddrowPiS_S_i,"ax",@progbits
	.align	128
        .global         _Z12matrixaddrowPiS_S_i
        .type           _Z12matrixaddrowPiS_S_i,@function
        .size           _Z12matrixaddrowPiS_S_i,(.L_x_15 - _Z12matrixaddrowPiS_S_i)
        .other          _Z12matrixaddrowPiS_S_i,@"STO_CUDA_ENTRY STV_DEFAULT"
_Z12matrixaddrowPiS_S_i:
.text._Z12matrixaddrowPiS_S_i:
[----:B------:R-:W-:Y:S01]  /*0000*/  LDC R1, c[0x0][0x37c] ;  /* 0x0000df00ff017b82 */ /* 0x000fe20000000800 */
[----:B------:R-:W0:Y:S07]  /*0010*/  S2R R3, SR_TID.X ;  /* 0x0000000000037919 */ /* 0x000e2e0000002100 */
[----:B------:R-:W1:Y:S01]  /*0020*/  LDC R2, c[0x0][0x398] ;  /* 0x0000e600ff027b82 */ /* 0x000e620000000800 */
[----:B------:R-:W0:Y:S01]  /*0030*/  LDCU UR4, c[0x0][0x360] ;  /* 0x00006c00ff0477ac */ /* 0x000e220008000800 */
[----:B-1----:R-:W-:-:S04]  /*0040*/  ISETP.GE.AND P0, PT, R2, 0x1, PT ;  /* 0x000000010200780c */ /* 0x002fc80003f06270 */
[----:B0-----:R-:W-:-:S13]  /*0050*/  ISETP.GE.U32.OR P0, PT, R3, UR4, !P0 ;  /* 0x0000000403007c0c */ /* 0x001fda000c706470 */
[----:B------:R-:W-:Y:S05]  /*0060*/  @P0 EXIT ;  /* 0x000000000000094d */ /* 0x000fea0003800000 */
[C---:B------:R-:W-:Y:S01]  /*0070*/  ISETP.GE.U32.AND P1, PT, R2.reuse, 0x10, PT ;  /* 0x000000100200780c */ /* 0x040fe20003f26070 */
[----:B------:R-:W0:Y:S01]  /*0080*/  LDCU.64 UR4, c[0x0][0x358] ;  /* 0x00006b00ff0477ac */ /* 0x000e220008000a00 */
[----:B------:R-:W-:Y:S01]  /*0090*/  LOP3.LUT R14, R2, 0xf, RZ, 0xc0, !PT ;  /* 0x0000000f020e7812 */ /* 0x000fe200078ec0ff */
[----:B------:R-:W-:Y:S02]  /*00a0*/  IMAD R0, R3, R2, RZ ;  /* 0x0000000203007224 */ /* 0x000fe400078e02ff */
[----:B------:R-:W-:Y:S01]  /*00b0*/  IMAD.MOV.U32 R3, RZ, RZ, RZ ;  /* 0x000000ffff037224 */ /* 0x000fe200078e00ff */
[----:B------:R-:W-:-:S07]  /*00c0*/  ISETP.NE.AND P0, PT, R14, RZ, PT ;  /* 0x000000ff0e00720c */ /* 0x000fce0003f05270 */
[----:B------:R-:W-:Y:S06]  /*00d0*/  @!P1 BRA `(.L_x_7) ;  /* 0x0000000400689947 */ /* 0x000fec0003800000 */
[----:B------:R-:W1:Y:S01]  /*00e0*/  LDCU.128 UR8, c[0x0][0x380] ;  /* 0x00007000ff0877ac */ /* 0x000e620008000c00 */
[----:B------:R-:W-:Y:S01]  /*00f0*/  IMAD.MOV.U32 R4, RZ, RZ, 0x20 ;  /* 0x00000020ff047424 */ /* 0x000fe200078e00ff */
[----:B------:R-:W-:Y:S01]  /*0100*/  LOP3.LUT R3, R2, 0x7ffffff0, RZ, 0xc0, !PT ;  /* 0x7ffffff002037812 */ /* 0x000fe200078ec0ff */
[----:B------:R-:W-:Y:S01]  /*0110*/  IMAD.MOV.U32 R5, RZ, RZ, 0x0 ;  /* 0x00000000ff057424 */ /* 0x000fe200078e00ff */
[----:B------:R-:W2:Y:S02]  /*0120*/  LDCU.64 UR6, c[0x0][0x390] ;  /* 0x00007200ff0677ac */ /* 0x000ea40008000a00 */
[----:B------:R-:W-:Y:S01]  /*0130*/  IADD3 R10, PT, PT, -R3, RZ, RZ ;  /* 0x000000ff030a7210 */ /* 0x000fe20007ffe1ff */
[----:B------:R-:W-:-:S03]  /*0140*/  IMAD.WIDE.U32 R4, R0, 0x4, R4 ;  /* 0x0000000400047825 */ /* 0x000fc600078e0004 */
[C---:B-1----:R-:W-:Y:S02]  /*0150*/  IADD3 R11, P2, PT, R4.reuse, UR10, RZ ;  /* 0x0000000a040b7c10 */ /* 0x042fe4000ff5e0ff */
[C---:B------:R-:W-:Y:S02]  /*0160*/  IADD3 R6, P3, PT, R4.reuse, UR8, RZ ;  /* 0x0000000804067c10 */ /* 0x040fe4000ff7e0ff */
[----:B--2---:R-:W-:Y:S02]  /*0170*/  IADD3 R13, P1, PT, R4, UR6, RZ ;  /* 0x00000006040d7c10 */ /* 0x004fe4000ff3e0ff */
[C---:B------:R-:W-:Y:S02]  /*0180*/  IADD3.X R12, PT, PT, R5.reuse, UR11, RZ, P2, !PT ;  /* 0x0000000b050c7c10 */ /* 0x040fe400097fe4ff */
[C---:B------:R-:W-:Y:S02]  /*0190*/  IADD3.X R16, PT, PT, R5.reuse, UR7, RZ, P1, !PT ;  /* 0x0000000705107c10 */ /* 0x040fe40008ffe4ff */
[----:B------:R-:W-:-:S07]  /*01a0*/  IADD3.X R7, PT, PT, R5, UR9, RZ, P3, !PT ;  /* 0x0000000905077c10 */ /* 0x000fce0009ffe4ff */
.L_x_8:
[----:B------:R-:W-:Y:S01]  /*01b0*/  IMAD.MOV.U32 R4, RZ, RZ, R11 ;  /* 0x000000ffff047224 */ /* 0x000fe200078e000b */
[----:B01----:R-:W2:Y:S01]  /*01c0*/  LDG.E R8, desc[UR4][R6.64+-0x20] ;  /* 0xffffe00406087981 */ /* 0x003ea2000c1e1900 */
[----:B------:R-:W-:-:S05]  /*01d0*/  IMAD.MOV.U32 R5, RZ, RZ, R12 ;  /* 0x000000ffff057224 */ /* 0x000fca00078e000c */
[----:B------:R-:W2:Y:S02]  /*01e0*/  LDG.E R9, desc[UR4][R4.64+-0x20] ;  /* 0xffffe00404097981 */ /* 0x000ea4000c1e1900 */
[----:B--2---:R-:W-:Y:S01]  /*01f0*/  IMAD.IADD R11, R8, 0x1, R9 ;  /* 0x00000001080b7824 */ /* 0x004fe200078e0209 */
[----:B------:R-:W-:Y:S01]  /*0200*/  MOV R8, R13 ;  /* 0x0000000d00087202 */ /* 0x000fe20000000f00 */
[----:B------:R-:W-:-:S05]  /*0210*/  IMAD.MOV.U32 R9, RZ, RZ, R16 ;  /* 0x000000ffff097224 */ /* 0x000fca00078e0010 */
[----:B------:R0:W-:Y:S04]  /*0220*/  STG.E desc[UR4][R8.64+-0x20], R11 ;  /* 0xffffe00b08007986 */ /* 0x0001e8000c101904 */
[----:B------:R-:W2:Y:S04]  /*0230*/  LDG.E R12, desc[UR4][R6.64+-0x1c] ;  /* 0xffffe404060c7981 */ /* 0x000ea8000c1e1900 */
[----:B------:R-:W2:Y:S02]  /*0240*/  LDG.E R13, desc[UR4][R4.64+-0x1c] ;  /* 0xffffe404040d7981 */ /* 0x000ea4000c1e1900 */
[----:B--2---:R-:W-:-:S05]  /*0250*/  IMAD.IADD R13, R12, 0x1, R13 ;  /* 0x000000010c0d7824 */ /* 0x004fca00078e020d */
[----:B------:R1:W-:Y:S04]  /*0260*/  STG.E desc[UR4][R8.64+-0x1c], R13 ;  /* 0xffffe40d08007986 */ /* 0x0003e8000c101904 */
[----:B------:R-:W2:Y:S04]  /*0270*/  LDG.E R12, desc[UR4][R6.64+-0x18] ;  /* 0xffffe804060c7981 */ /* 0x000ea8000c1e1900 */
[----:B------:R-:W2:Y:S02]  /*0280*/  LDG.E R15, desc[UR4][R4.64+-0x18] ;  /* 0xffffe804040f7981 */ /* 0x000ea4000c1e1900 */
[----:B--2---:R-:W-:-:S05]  /*0290*/  IMAD.IADD R15, R12, 0x1, R15 ;  /* 0x000000010c0f7824 */ /* 0x004fca00078e020f */
[----:B------:R2:W-:Y:S04]  /*02a0*/  STG.E desc[UR4][R8.64+-0x18], R15 ;  /* 0xffffe80f08007986 */ /* 0x0005e8000c101904 */
[----:B------:R-:W3:Y:S04]  /*02b0*/  LDG.E R12, desc[UR4][R6.64+-0x14] ;  /* 0xffffec04060c7981 */ /* 0x000ee8000c1e1900 */
[----:B------:R-:W3:Y:S02]  /*02c0*/  LDG.E R17, desc[UR4][R4.64+-0x14] ;  /* 0xffffec0404117981 */ /* 0x000ee4000c1e1900 */
[----:B---3--:R-:W-:-:S05]  /*02d0*/  IADD3 R17, PT, PT, R12, R17, RZ ;  /* 0x000000110c117210 */ /* 0x008fca0007ffe0ff */
[----:B------:R3:W-:Y:S04]  /*02e0*/  STG.E desc[UR4][R8.64+-0x14], R17 ;  /* 0xffffec1108007986 */ /* 0x0007e8000c101904 */
[----:B0-----:R-:W4:Y:S04]  /*02f0*/  LDG.E R11, desc[UR4][R6.64+-0x10] ;  /* 0xfffff004060b7981 */ /* 0x001f28000c1e1900 */
[----:B------:R-:W4:Y:S02]  /*0300*/  LDG.E R12, desc[UR4][R4.64+-0x10] ;  /* 0xfffff004040c7981 */ /* 0x000f24000c1e1900 */
[----:B----4-:R-:W-:-:S05]  /*0310*/  IMAD.IADD R11, R11, 0x1, R12 ;  /* 0x000000010b0b7824 */ /* 0x010fca00078e020c */
[----:B------:R0:W-:Y:S04]  /*0320*/  STG.E desc[UR4][R8.64+-0x10], R11 ;  /* 0xfffff00b08007986 */ /* 0x0001e8000c101904 */
[----:B------:R-:W4:Y:S04]  /*0330*/  LDG.E R12, desc[UR4][R6.64+-0xc] ;  /* 0xfffff404060c7981 */ /* 0x000f28000c1e1900 */
[----:B-1----:R-:W4:Y:S02]  /*0340*/  LDG.E R13, desc[UR4][R4.64+-0xc] ;  /* 0xfffff404040d7981 */ /* 0x002f24000c1e1900 */
[----:B----4-:R-:W-:-:S05]  /*0350*/  IMAD.IADD R13, R12, 0x1, R13 ;  /* 0x000000010c0d7824 */ /* 0x010fca00078e020d */
[----:B------:R1:W-:Y:S04]  /*0360*/  STG.E desc[UR4][R8.64+-0xc], R13 ;  /* 0xfffff40d08007986 */ /* 0x0003e8000c101904 */
[----:B------:R-:W4:Y:S04]  /*0370*/  LDG.E R12, desc[UR4][R6.64+-0x8] ;  /* 0xfffff804060c7981 */ /* 0x000f28000c1e1900 */
[----:B--2---:R-:W4:Y:S02]  /*0380*/  LDG.E R15, desc[UR4][R4.64+-0x8] ;  /* 0xfffff804040f7981 */ /* 0x004f24000c1e1900 */
[----:B----4-:R-:W-:-:S05]  /*0390*/  IMAD.IADD R15, R12, 0x1, R15 ;  /* 0x000000010c0f7824 */ /* 0x010fca00078e020f */
[----:B------:R2:W-:Y:S04]  /*03a0*/  STG.E desc[UR4][R8.64+-0x8], R15 ;  /* 0xfffff80f08007986 */ /* 0x0005e8000c101904 */
[----:B------:R-:W4:Y:S04]  /*03b0*/  LDG.E R12, desc[UR4][R6.64+-0x4] ;  /* 0xfffffc04060c7981 */ /* 0x000f28000c1e1900 */
[----:B---3--:R-:W4:Y:S02]  /*03c0*/  LDG.E R17, desc[UR4][R4.64+-0x4] ;  /* 0xfffffc0404117981 */ /* 0x008f24000c1e1900 */
[----:B----4-:R-:W-:-:S05]  /*03d0*/  IADD3 R17, PT, PT, R12, R17, RZ ;  /* 0x000000110c117210 */ /* 0x010fca0007ffe0ff */
        /* <DEDUP_REMOVED lines=20> */
[----:B------:R-:W-:Y:S04]  /*0520*/  STG.E desc[UR4][R8.64+0x10], R11 ;  /* 0x0000100b08007986 */ /* 0x000fe8000c101904 */
[----:B------:R-:W4:Y:S04]  /*0530*/  LDG.E R12, desc[UR4][R6.64+0x14] ;  /* 0x00001404060c7981 */ /* 0x000f28000c1e1900 */
[----:B-1----:R-:W4:Y:S02]  /*0540*/  LDG.E R13, desc[UR4][R4.64+0x14] ;  /* 0x00001404040d7981 */ /* 0x002f24000c1e1900 */
[----:B----4-:R-:W-:-:S05]  /*0550*/  IMAD.IADD R13, R12, 0x1, R13 ;  /* 0x000000010c0d7824 */ /* 0x010fca00078e020d */
[----:B------:R0:W-:Y:S04]  /*0560*/  STG.E desc[UR4][R8.64+0x14], R13 ;  /* 0x0000140d08007986 */ /* 0x0001e8000c101904 */
[----:B------:R-:W4:Y:S04]  /*0570*/  LDG.E R12, desc[UR4][R6.64+0x18] ;  /* 0x00001804060c7981 */ /* 0x000f28000c1e1900 */
[----:B--2---:R-:W4:Y:S01]  /*0580*/  LDG.E R15, desc[UR4][R4.64+0x18] ;  /* 0x00001804040f7981 */ /* 0x004f22000c1e1900 */
[----:B------:R-:W-:Y:S02]  /*0590*/  VIADD R10, R10, 0x10 ;  /* 0x000000100a0a7836 */ /* 0x000fe40000000000 */
[----:B----4-:R-:W-:-:S05]  /*05a0*/  IMAD.IADD R15, R12, 0x1, R15 ;  /* 0x000000010c0f7824 */ /* 0x010fca00078e020f */
[----:B------:R1:W-:Y:S04]  /*05b0*/  STG.E desc[UR4][R8.64+0x18], R15 ;  /* 0x0000180f08007986 */ /* 0x0003e8000c101904 */
[----:B------:R2:W4:Y:S04]  /*05c0*/  LDG.E R12, desc[UR4][R6.64+0x1c] ;  /* 0x00001c04060c7981 */ /* 0x000528000c1e1900 */
[----:B---3--:R-:W4:Y:S01]  /*05d0*/  LDG.E R17, desc[UR4][R4.64+0x1c] ;  /* 0x00001c0404117981 */ /* 0x008f22000c1e1900 */
[----:B------:R-:W-:Y:S02]  /*05e0*/  ISETP.NE.AND P1, PT, R10, RZ, PT ;  /* 0x000000ff0a00720c */ /* 0x000fe40003f25270 */
[----:B0-----:R-:W-:-:S02]  /*05f0*/  IADD3 R13, P2, PT, R8, 0x40, RZ ;  /* 0x00000040080d7810 */ /* 0x001fc40007f5e0ff */
[----:B------:R-:W-:Y:S02]  /*0600*/  IADD3 R11, P3, PT, R4, 0x40, RZ ;  /* 0x00000040040b7810 */ /* 0x000fe40007f7e0ff */
[----:B--2---:R-:W-:Y:S01]  /*0610*/  IADD3 R6, P4, PT, R6, 0x40, RZ ;  /* 0x0000004006067810 */ /* 0x004fe20007f9e0ff */
[----:B------:R-:W-:-:S03]  /*0620*/  IMAD.X R16, RZ, RZ, R9, P2 ;  /* 0x000000ffff107224 */ /* 0x000fc600010e0609 */
[----:B------:R-:W-:Y:S02]  /*0630*/  IADD3.X R7, PT, PT, RZ, R7, RZ, P4, !PT ;  /* 0x00000007ff077210 */ /* 0x000fe400027fe4ff */
[----:B----4-:R-:W-:Y:S01]  /*0640*/  IADD3 R17, PT, PT, R12, R17, RZ ;  /* 0x000000110c117210 */ /* 0x010fe20007ffe0ff */
[----:B------:R-:W-:-:S04]  /*0650*/  IMAD.X R12, RZ, RZ, R5, P3 ;  /* 0x000000ffff0c7224 */ /* 0x000fc800018e0605 */
[----:B------:R1:W-:Y:S01]  /*0660*/  STG.E desc[UR4][R8.64+0x1c], R17 ;  /* 0x00001c1108007986 */ /* 0x0003e2000c101904 */
[----:B------:R-:W-:Y:S05]  /*0670*/  @P1 BRA `(.L_x_8) ;  /* 0xfffffff800cc1947 */ /* 0x000fea000383ffff */
.L_x_7:
[----:B0-----:R-:W-:Y:S05]  /*0680*/  @!P0 EXIT ;  /* 0x000000000000894d */ /* 0x001fea0003800000 */
[----:B------:R-:W-:Y:S02]  /*0690*/  ISETP.GE.U32.AND P1, PT, R14, 0x8, PT ;  /* 0x000000080e00780c */ /* 0x000fe40003f26070 */
[----:B------:R-:W-:-:S04]  /*06a0*/  LOP3.LUT R16, R2, 0x7, RZ, 0xc0, !PT ;  /* 0x0000000702107812 */ /* 0x000fc800078ec0ff */
[----:B------:R-:W-:-:S07]  /*06b0*/  ISETP.NE.AND P0, PT, R16, RZ, PT ;  /* 0x000000ff1000720c */ /* 0x000fce0003f05270 */
[----:B------:R-:W-:Y:S06]  /*06c0*/  @!P1 BRA `(.L_x_9) ;  /* 0x0000000000d09947 */ /* 0x000fec0003800000 */
[----:B------:R-:W0:Y:S01]  /*06d0*/  LDC.64 R10, c[0x0][0x380] ;  /* 0x0000e000ff0a7b82 */ /* 0x000e220000000a00 */
[C---:B------:R-:W-:Y:S01]  /*06e0*/  IMAD.IADD R5, R0.reuse, 0x1, R3 ;  /* 0x0000000100057824 */ /* 0x040fe200078e0203 */
[----:B------:R-:W2:Y:S06]  /*06f0*/  LDCU.128 UR8, c[0x0][0x380] ;  /* 0x00007000ff0877ac */ /* 0x000eac0008000c00 */
[----:B------:R-:W3:Y:S08]  /*0700*/  LDC.64 R12, c[0x0][0x388] ;  /* 0x0000e200ff0c7b82 */ /* 0x000ef00000000a00 */
[----:B-1----:R-:W1:Y:S01]  /*0710*/  LDC.64 R8, c[0x0][0x390] ;  /* 0x0000e400ff087b82 */ /* 0x002e620000000a00 */
[----:B------:R-:W-:Y:S01]  /*0720*/  IADD3 R17, P1, PT, R0, R3, RZ ;  /* 0x0000000300117210 */ /* 0x000fe20007f3e0ff */
[----:B------:R-:W4:Y:S01]  /*0730*/  LDCU.64 UR6, c[0x0][0x390] ;  /* 0x00007200ff0677ac */ /* 0x000f220008000a00 */
[----:B0-----:R-:W-:-:S06]  /*0740*/  IMAD.WIDE.U32 R10, R5, 0x4, R10 ;  /* 0x00000004050a7825 */ /* 0x001fcc00078e000a */
[----:B------:R-:W5:Y:S01]  /*0750*/  LDG.E R10, desc[UR4][R10.64] ;  /* 0x000000040a0a7981 */ /* 0x000f62000c1e1900 */
[----:B---3--:R-:W-:-:S06]  /*0760*/  IMAD.WIDE.U32 R12, R5, 0x4, R12 ;  /* 0x00000004050c7825 */ /* 0x008fcc00078e000c */
[----:B------:R-:W5:Y:S01]  /*0770*/  LDG.E R13, desc[UR4][R12.64] ;  /* 0x000000040c0d7981 */ /* 0x000f62000c1e1900 */
[----:B------:R-:W-:Y:S02]  /*0780*/  IMAD.X R4, RZ, RZ, RZ, P1 ;  /* 0x000000ffff047224 */ /* 0x000fe400008e06ff */
[----:B------:R-:W-:-:S03]  /*0790*/  IMAD.SHL.U32 R14, R17, 0x4, RZ ;  /* 0x00000004110e7824 */ /* 0x000fc600078e00ff */
[----:B------:R-:W-:Y:S02]  /*07a0*/  SHF.L.U64.HI R17, R17, 0x2, R4 ;  /* 0x0000000211117819 */ /* 0x000fe40000010204 */
[C---:B--2---:R-:W-:Y:S02]  /*07b0*/  IADD3 R6, P1, PT, R14.reuse, UR8, RZ ;  /* 0x000000080e067c10 */ /* 0x044fe4000ff3e0ff */
[----:B------:R-:W-:Y:S02]  /*07c0*/  IADD3 R4, P2, PT, R14, UR10, RZ ;  /* 0x0000000a0e047c10 */ /* 0x000fe4000ff5e0ff */
[----:B------:R-:W-:Y:S02]  /*07d0*/  IADD3.X R7, PT, PT, R17, UR9, RZ, P1, !PT ;  /* 0x0000000911077c10 */ /* 0x000fe40008ffe4ff */
[----:B-----5:R-:W-:Y:S01]  /*07e0*/  IADD3 R15, PT, PT, R10, R13, RZ ;  /* 0x0000000d0a0f7210 */ /* 0x020fe20007ffe0ff */
[----:B-1----:R-:W-:Y:S01]  /*07f0*/  IMAD.WIDE.U32 R10, R5, 0x4, R8 ;  /* 0x00000004050a7825 */ /* 0x002fe200078e0008 */
[----:B------:R-:W-:-:S04]  /*0800*/  IADD3.X R5, PT, PT, R17, UR11, RZ, P2, !PT ;  /* 0x0000000b11057c10 */ /* 0x000fc800097fe4ff */
[----:B------:R0:W-:Y:S04]  /*0810*/  STG.E desc[UR4][R10.64], R15 ;  /* 0x0000000f0a007986 */ /* 0x0001e8000c101904 */
[----:B------:R-:W2:Y:S04]  /*0820*/  LDG.E R12, desc[UR4][R6.64+0x4] ;  /* 0x00000404060c7981 */ /* 0x000ea8000c1e1900 */
[----:B------:R-:W2:Y:S01]  /*0830*/  LDG.E R13, desc[UR4][R4.64+0x4] ;  /* 0x00000404040d7981 */ /* 0x000ea2000c1e1900 */
[----:B----4-:R-:W-:-:S04]  /*0840*/  IADD3 R8, P1, PT, R14, UR6, RZ ;  /* 0x000000060e087c10 */ /* 0x010fc8000ff3e0ff */
[----:B------:R-:W-:Y:S01]  /*0850*/  IADD3.X R9, PT, PT, R17, UR7, RZ, P1, !PT ;  /* 0x0000000711097c10 */ /* 0x000fe20008ffe4ff */
[----:B--2---:R-:W-:-:S05]  /*0860*/  IMAD.IADD R13, R12, 0x1, R13 ;  /* 0x000000010c0d7824 */ /* 0x004fca00078e020d */
[----:B------:R1:W-:Y:S04]  /*0870*/  STG.E desc[UR4][R8.64+0x4], R13 ;  /* 0x0000040d08007986 */ /* 0x0003e8000c101904 */
[----:B------:R-:W2:Y:S04]  /*0880*/  LDG.E R12, desc[UR4][R6.64+0x8] ;  /* 0x00000804060c7981 */ /* 0x000ea8000c1e1900 */
[----:B------:R-:W2:Y:S02]  /*0890*/  LDG.E R17, desc[UR4][R4.64+0x8] ;  /* 0x0000080404117981 */ /* 0x000ea4000c1e1900 */
[----:B--2---:R-:W-:-:S05]  /*08a0*/  IMAD.IADD R17, R12, 0x1, R17 ;  /* 0x000000010c117824 */ /* 0x004fca00078e0211 */
[----:B------:R2:W-:Y:S04]  /*08b0*/  STG.E desc[UR4][R8.64+0x8], R17 ;  /* 0x0000081108007986 */ /* 0x0005e8000c101904 */
[----:B0-----:R-:W3:Y:S04]  /*08c0*/  LDG.E R10, desc[UR4][R6.64+0xc] ;  /* 0x00000c04060a7981 */ /* 0x001ee8000c1e1900 */
[----:B------:R-:W3:Y:S02]  /*08d0*/  LDG.E R11, desc[UR4][R4.64+0xc] ;  /* 0x00000c04040b7981 */ /* 0x000ee4000c1e1900 */
[----:B---3--:R-:W-:-:S05]  /*08e0*/  IMAD.IADD R11, R10, 0x1, R11 ;  /* 0x000000010a0b7824 */ /* 0x008fca00078e020b */
[----:B------:R0:W-:Y:S04]  /*08f0*/  STG.E desc[UR4][R8.64+0xc], R11 ;  /* 0x00000c0b08007986 */ /* 0x0001e8000c101904 */
[----:B------:R-:W3:Y:S04]  /*0900*/  LDG.E R10, desc[UR4][R6.64+0x10] ;  /* 0x00001004060a7981 */ /* 0x000ee8000c1e1900 */
[----:B------:R-:W3:Y:S02]  /*0910*/  LDG.E R15, desc[UR4][R4.64+0x10] ;  /* 0x00001004040f7981 */ /* 0x000ee4000c1e1900 */
[----:B---3--:R-:W-:-:S05]  /*0920*/  IADD3 R15, PT, PT, R10, R15, RZ ;  /* 0x0000000f0a0f7210 */ /* 0x008fca0007ffe0ff */
        /* <DEDUP_REMOVED lines=9> */
[----:B------:R-:W2:Y:S04]  /*09c0*/  LDG.E R10, desc[UR4][R6.64+0x1c] ;  /* 0x00001c04060a7981 */ /* 0x000ea8000c1e1900 */
[----:B0-----:R-:W2:Y:S01]  /*09d0*/  LDG.E R11, desc[UR4][R4.64+0x1c] ;  /* 0x00001c04040b7981 */ /* 0x001ea2000c1e1900 */
[----:B------:R-:W-:Y:S01]  /*09e0*/  VIADD R3, R3, 0x8 ;  /* 0x0000000803037836 */ /* 0x000fe20000000000 */
[----:B--2---:R-:W-:-:S05]  /*09f0*/  IADD3 R11, PT, PT, R10, R11, RZ ;  /* 0x0000000b0a0b7210 */ /* 0x004fca0007ffe0ff */
[----:B------:R3:W-:Y:S02]  /*0a00*/  STG.E desc[UR4][R8.64+0x1c], R11 ;  /* 0x00001c0b08007986 */ /* 0x0007e4000c101904 */
.L_x_9:
[----:B------:R-:W-:Y:S05]  /*0a10*/  @!P0 EXIT ;  /* 0x000000000000894d */ /* 0x000fea0003800000 */
[----:B------:R-:W-:Y:S02]  /*0a20*/  ISETP.GE.U32.AND P1, PT, R16, 0x4, PT ;  /* 0x000000041000780c */ /* 0x000fe40003f26070 */
[----:B------:R-:W-:-:S04]  /*0a30*/  LOP3.LUT R2, R2, 0x3, RZ, 0xc0, !PT ;  /* 0x0000000302027812 */ /* 0x000fc800078ec0ff */
[----:B------:R-:W-:-:S07]  /*0a40*/  ISETP.NE.AND P0, PT, R2, RZ, PT ;  /* 0x000000ff0200720c */ /* 0x000fce0003f05270 */
[----:B------:R-:W-:Y:S06]  /*0a50*/  @!P1 BRA `(.L_x_10) ;  /* 0x0000000000909947 */ /* 0x000fec0003800000 */
[----:B------:R-:W0:Y:S01]  /*0a60*/  LDC.64 R4, c[0x0][0x380] ;  /* 0x0000e000ff047b82 */ /* 0x000e220000000a00 */
[----:B-1-3--:R-:W-:Y:S01]  /*0a70*/  IMAD.IADD R17, R0, 0x1, R3 ;  /* 0x0000000100117824 */ /* 0x00afe200078e0203 */
[----:B------:R-:W1:Y:S01]  /*0a80*/  LDCU.128 UR8, c[0x0][0x380] ;  /* 0x00007000ff0877ac */ /* 0x000e620008000c00 */
[----:B------:R-:W2:Y:S05]  /*0a90*/  LDCU.64 UR6, c[0x0][0x390] ;  /* 0x00007200ff0677ac */ /* 0x000eaa0008000a00 */
[----:B------:R-:W3:Y:S08]  /*0aa0*/  LDC.64 R6, c[0x0][0x388] ;  /* 0x0000e200ff067b82 */ /* 0x000ef00000000a00 */
[----:B------:R-:W4:Y:S01]  /*0ab0*/  LDC.64 R12, c[0x0][0x390] ;  /* 0x0000e400ff0c7b82 */ /* 0x000f220000000a00 */
[----:B0-----:R-:W-:-:S06]  /*0ac0*/  IMAD.WIDE.U32 R8, R17, 0x4, R4 ;  /* 0x0000000411087825 */ /* 0x001fcc00078e0004 */
[----:B------:R-:W5:Y:S01]  /*0ad0*/  LDG.E R8, desc[UR4][R8.64] ;  /* 0x0000000408087981 */ /* 0x000f62000c1e1900 */
[----:B---3--:R-:W-:-:S06]  /*0ae0*/  IMAD.WIDE.U32 R10, R17, 0x4, R6 ;  /* 0x00000004110a7825 */ /* 0x008fcc00078e0006 */
[----:B------:R-:W5:Y:S01]  /*0af0*/  LDG.E R11, desc[UR4][R10.64] ;  /* 0x000000040a0b7981 */ /* 0x000f62000c1e1900 */
[----:B------:R-:W-:-:S04]  /*0b00*/  IADD3 R4, P1, PT, R0, R3, RZ ;  /* 0x0000000300047210 */ /* 0x000fc80007f3e0ff */
[----:B------:R-:W-:Y:S01]  /*0b10*/  IADD3.X R5, PT, PT, RZ, RZ, RZ, P1, !PT ;  /* 0x000000ffff057210 */ /* 0x000fe20000ffe4ff */
[----:B------:R-:W-:-:S03]  /*0b20*/  IMAD.SHL.U32 R16, R4, 0x4, RZ ;  /* 0x0000000404107824 */ /* 0x000fc600078e00ff */
[----:B------:R-:W-:Y:S02]  /*0b30*/  SHF.L.U64.HI R14, R4, 0x2, R5 ;  /* 0x00000002040e7819 */ /* 0x000fe40000010205 */
[C---:B-1----:R-:W-:Y:S02]  /*0b40*/  IADD3 R6, P1, PT, R16.reuse, UR8, RZ ;  /* 0x0000000810067c10 */ /* 0x042fe4000ff3e0ff */
[----:B------:R-:W-:Y:S01]  /*0b50*/  IADD3 R4, P2, PT, R16, UR10, RZ ;  /* 0x0000000a10047c10 */ /* 0x000fe2000ff5e0ff */
[----:B----4-:R-:W-:Y:S01]  /*0b60*/  IMAD.WIDE.U32 R12, R17, 0x4, R12 ;  /* 0x00000004110c7825 */ /* 0x010fe200078e000c */
[C---:B------:R-:W-:Y:S02]  /*0b70*/  IADD3.X R7, PT, PT, R14.reuse, UR9, RZ, P1, !PT ;  /* 0x000000090e077c10 */ /* 0x040fe40008ffe4ff */
[----:B------:R-:W-:Y:S01]  /*0b80*/  IADD3.X R5, PT, PT, R14, UR11, RZ, P2, !PT ;  /* 0x0000000b0e057c10 */ /* 0x000fe200097fe4ff */
[----:B-----5:R-:W-:-:S05]  /*0b90*/  IMAD.IADD R15, R8, 0x1, R11 ;  /* 0x00000001080f7824 */ /* 0x020fca00078e020b */
[----:B------:R0:W-:Y:S04]  /*0ba0*/  STG.E desc[UR4][R12.64], R15 ;  /* 0x0000000f0c007986 */ /* 0x0001e8000c101904 */
[----:B------:R-:W3:Y:S04]  /*0bb0*/  LDG.E R10, desc[UR4][R6.64+0x4] ;  /* 0x00000404060a7981 */ /* 0x000ee8000c1e1900 */
[----:B------:R-:W3:Y:S01]  /*0bc0*/  LDG.E R11, desc[UR4][R4.64+0x4] ;  /* 0x00000404040b7981 */ /* 0x000ee2000c1e1900 */
[----:B--2---:R-:W-:-:S04]  /*0bd0*/  IADD3 R8, P1, PT, R16, UR6, RZ ;  /* 0x0000000610087c10 */ /* 0x004fc8000ff3e0ff */
[----:B------:R-:W-:Y:S02]  /*0be0*/  IADD3.X R9, PT, PT, R14, UR7, RZ, P1, !PT ;  /* 0x000000070e097c10 */ /* 0x000fe40008ffe4ff */
[----:B---3--:R-:W-:-:S05]  /*0bf0*/  IADD3 R11, PT, PT, R10, R11, RZ ;  /* 0x0000000b0a0b7210 */ /* 0x008fca0007ffe0ff */
[----:B------:R2:W-:Y:S04]  /*0c00*/  STG.E desc[UR4][R8.64+0x4], R11 ;  /* 0x0000040b08007986 */ /* 0x0005e8000c101904 */
[----:B------:R-:W3:Y:S04]  /*0c10*/  LDG.E R10, desc[UR4][R6.64+0x8] ;  /* 0x00000804060a7981 */ /* 0x000ee8000c1e1900 */
[----:B------:R-:W3:Y:S02]  /*0c20*/  LDG.E R17, desc[UR4][R4.64+0x8] ;  /* 0x0000080404117981 */ /* 0x000ee4000c1e1900 */
[----:B---3--:R-:W-:-:S05]  /*0c30*/  IMAD.IADD R17, R10, 0x1, R17 ;  /* 0x000000010a117824 */ /* 0x008fca00078e0211 */
[----:B------:R2:W-:Y:S04]  /*0c40*/  STG.E desc[UR4][R8.64+0x8], R17 ;  /* 0x0000081108007986 */ /* 0x0005e8000c101904 */
[----:B------:R-:W3:Y:S04]  /*0c50*/  LDG.E R10, desc[UR4][R6.64+0xc] ;  /* 0x00000c04060a7981 */ /* 0x000ee8000c1e1900 */
[----:B0-----:R-:W3:Y:S01]  /*0c60*/  LDG.E R13, desc[UR4][R4.64+0xc] ;  /* 0x00000c04040d7981 */ /* 0x001ee2000c1e1900 */
[----:B------:R-:W-:Y:S01]  /*0c70*/  IADD3 R3, PT, PT, R3, 0x4, RZ ;  /* 0x0000000403037810 */ /* 0x000fe20007ffe0ff */
[----:B---3--:R-:W-:-:S05]  /*0c80*/  IMAD.IADD R13, R10, 0x1, R13 ;  /* 0x000000010a0d7824 */ /* 0x008fca00078e020d */
[----:B------:R2:W-:Y:S02]  /*0c90*/  STG.E desc[UR4][R8.64+0xc], R13 ;  /* 0x00000c0d08007986 */ /* 0x0005e4000c101904 */
.L_x_10:
[----:B------:R-:W-:Y:S05]  /*0ca0*/  @!P0 EXIT ;  /* 0x000000000000894d */ /* 0x000fea0003800000 */
[----:B------:R-:W0:Y:S01]  /*0cb0*/  LDC.64 R4, c[0x0][0x390] ;  /* 0x0000e400ff047b82 */ /* 0x000e220000000a00 */
[----:B------:R-:W-:Y:S02]  /*0cc0*/  IMAD.IADD R3, R0, 0x1, R3 ;  /* 0x0000000100037824 */ /* 0x000fe400078e0203 */
[----:B------:R-:W-:-:S05]  /*0cd0*/  IMAD.MOV R0, RZ, RZ, -R2 ;  /* 0x000000ffff007224 */ /* 0x000fca00078e0a02 */
[----:B------:R-:W4:Y:S08]  /*0ce0*/  LDC.64 R6, c[0x0][0x388] ;  /* 0x0000e200ff067b82 */ /* 0x000f300000000a00 */
[----:B-123--:R-:W1:Y:S01]  /*0cf0*/  LDC.64 R8, c[0x0][0x380] ;  /* 0x0000e000ff087b82 */ /* 0x00ee620000000a00 */
[----:B0-----:R-:W-:-:S04]  /*0d00*/  IMAD.WIDE.U32 R4, R3, 0x4, R4 ;  /* 0x0000000403047825 */ /* 0x001fc800078e0004 */
[----:B------:R-:W-:Y:S01]  /*0d10*/  IMAD.MOV.U32 R10, RZ, RZ, R4 ;  /* 0x000000ffff0a7224 */ /* 0x000fe200078e0004 */
[----:B------:R-:W-:Y:S01]  /*0d20*/  MOV R13, R5 ;  /* 0x00000005000d7202 */ /* 0x000fe20000000f00 */
[----:B----4-:R-:W-:-:S04]  /*0d30*/  IMAD.WIDE.U32 R6, R3, 0x4, R6 ;  /* 0x0000000403067825 */ /* 0x010fc800078e0006 */
[----:B------:R-:W-:Y:S02]  /*0d40*/  IMAD.MOV.U32 R11, RZ, RZ, R7 ;  /* 0x000000ffff0b7224 */ /* 0x000fe400078e0007 */
[----:B-1----:R-:W-:-:S07]  /*0d50*/  IMAD.WIDE.U32 R8, R3, 0x4, R8 ;  /* 0x0000000403087825 */ /* 0x002fce00078e0008 */
.L_x_11:
[----:B0-----:R-:W-:Y:S01]  /*0d60*/  MOV R2, R8 ;  /* 0x0000000800027202 */ /* 0x001fe20000000f00 */
[----:B------:R-:W-:Y:S01]  /*0d70*/  IMAD.MOV.U32 R3, RZ, RZ, R9 ;  /* 0x000000ffff037224 */ /* 0x000fe200078e0009 */
[----:B------:R-:W-:Y:S01]  /*0d80*/  MOV R5, R11 ;  /* 0x0000000b00057202 */ /* 0x000fe20000000f00 */
[----:B------:R-:W-:-:S03]  /*0d90*/  IMAD.MOV.U32 R4, RZ, RZ, R6 ;  /* 0x000000ffff047224 */ /* 0x000fc600078e0006 */
[----:B------:R0:W2:Y:S04]  /*0da0*/  LDG.E R2, desc[UR4][R2.64] ;  /* 0x0000000402027981 */ /* 0x0000a8000c1e1900 */
[----:B------:R-:W2:Y:S01]  /*0db0*/  LDG.E R5, desc[UR4][R4.64] ;  /* 0x0000000404057981 */ /* 0x000ea2000c1e1900 */
[----:B------:R-:W-:Y:S01]  /*0dc0*/  VIADD R0, R0, 0x1 ;  /* 0x0000000100007836 */ /* 0x000fe20000000000 */
[----:B------:R-:W-:Y:S02]  /*0dd0*/  IADD3 R8, P3, PT, R8, 0x4, RZ ;  /* 0x0000000408087810 */ /* 0x000fe40007f7e0ff */
[----:B------:R-:W-:Y:S02]  /*0de0*/  IADD3 R6, P2, PT, R6, 0x4, RZ ;  /* 0x0000000406067810 */ /* 0x000fe40007f5e0ff */
[----:B------:R-:W-:Y:S01]  /*0df0*/  ISETP.NE.AND P0, PT, R0, RZ, PT ;  /* 0x000000ff0000720c */ /* 0x000fe20003f05270 */
[----:B------:R-:W-:Y:S01]  /*0e00*/  IMAD.X R9, RZ, RZ, R9, P3 ;  /* 0x000000ffff097224 */ /* 0x000fe200018e0609 */
[----:B0-----:R-:W-:-:S02]  /*0e10*/  MOV R3, R13 ;  /* 0x0000000d00037202 */ /* 0x001fc40000000f00 */
[----:B------:R-:W-:Y:S01]  /*0e20*/  IADD3.X R11, PT, PT, RZ, R11, RZ, P2, !PT ;  /* 0x0000000bff0b7210 */ /* 0x000fe200017fe4ff */
[----:B--2---:R-:W-:Y:S02]  /*0e30*/  IMAD.IADD R7, R2, 0x1, R5 ;  /* 0x0000000102077824 */ /* 0x004fe400078e0205 */
[----:B------:R-:W-:Y:S01]  /*0e40*/  IMAD.MOV.U32 R2, RZ, RZ, R10 ;  /* 0x000000ffff027224 */ /* 0x000fe200078e000a */
[----:B------:R-:W-:-:S04]  /*0e50*/  IADD3 R10, P1, PT, R10, 0x4, RZ ;  /* 0x000000040a0a7810 */ /* 0x000fc80007f3e0ff */
[----:B------:R0:W-:Y:S01]  /*0e60*/  STG.E desc[UR4][R2.64], R7 ;  /* 0x0000000702007986 */ /* 0x0001e2000c101904 */
[----:B------:R-:W-:Y:S01]  /*0e70*/  IMAD.X R13, RZ, RZ, R13, P1 ;  /* 0x000000ffff0d7224 */ /* 0x000fe200008e060d */
[----:B------:R-:W-:Y:S07]  /*0e80*/  @P0 BRA `(.L_x_11) ;  /* 0xfffffffc00b40947 */ /* 0x000fee000383ffff */
[----:B------:R-:W-:Y:S05]  /*0e90*/  EXIT ;  /* 0x000000000000794d */ /* 0x000fea0003800000 */
.L_x_12:
        /* <DEDUP_REMOVED lines=14> */
.L_x_15:


//--------------------- .nv.shared.reserved.0     --------------------------
	.section	.nv.shared.reserved.0,"aw",@nobits
	.weak		__nv_reservedSMEM_offset_0_alias
	.size		__nv_reservedSMEM_offset_0_alias, 0, 64
	.other		__nv_reservedSMEM_offset_0_alias,@"STO_CUDA_RESERVED_SHARED STV_DEFAULT"
__nv_reservedSMEM_offset_0_alias:
	.zero		0
	.zero		64


//--------------------- .nv.constant0._Z11matrixaddrcPiS_S_ --------------------------
	.section	.nv.constant0._Z11matrixaddrcPiS_S_,"a",@progbits
	.sectionflags	@""
	.align	4
.nv.constant0._Z11matrixaddrcPiS_S_:
	.zero		920


//--------------------- .nv.constant0._Z12matrixaddcolPiS_S_i --------------------------
	.section	.nv.constant0._Z12matrixaddcolPiS_S_i,"a",@progbits
	.sectionflags	@""
	.align	4
.nv.constant0._Z12matrixaddcolPiS_S_i:
	.zero		924


//--------------------- .nv.constant0._Z12matrixaddrowPiS_S_i --------------------------
	.section	.nv.constant0._Z12matrixaddrowPiS_S_i,"a",@progbits
	.sectionflags	@""
	.align	4
.nv.constant0._Z12matrixaddrowPiS_S_i:
	.zero		924


//--------------------- SYMBOLS --------------------------

	.type		.nv.reservedSmem.offset0,@object
	.size		.nv.reservedSmem.offset0,0x4
